//
// Generated by NVIDIA NVVM Compiler
//
// Compiler Build ID: CL-36424714
// Cuda compilation tools, release 13.0, V13.0.88
// Based on NVVM 20.0.0
//

.version 9.0
.target sm_100
.address_size 64

	// .globl	_Z9transformPfS_Pd
// _ZZ9transformPfS_PdE9local_sum has been demoted
.global .align 4 .b8 __cudart_i2opi_f[24] = {65, 144, 67, 60, 153, 149, 98, 219, 192, 221, 52, 245, 209, 87, 39, 252, 41, 21, 68, 78, 110, 131, 249, 162};

.visible .entry _Z9transformPfS_Pd(
	.param .u64 .ptr .align 1 _Z9transformPfS_Pd_param_0,
	.param .u64 .ptr .align 1 _Z9transformPfS_Pd_param_1,
	.param .u64 .ptr .align 1 _Z9transformPfS_Pd_param_2
)
{
	.local .align 4 .b8 	__local_depot0[28];
	.reg .b64 	%SP;
	.reg .b64 	%SPL;
	.reg .pred 	%p<70>;
	.reg .b32 	%r<273>;
	.reg .b32 	%f<264>;
	.reg .b64 	%rd<126>;
	.reg .b64 	%fd<143>;
	// demoted variable
	.shared .align 8 .b8 _ZZ9transformPfS_PdE9local_sum[512];
	mov.u64 	%SPL, __local_depot0;
	ld.param.u64 	%rd45, [_Z9transformPfS_Pd_param_0];
	ld.param.u64 	%rd47, [_Z9transformPfS_Pd_param_1];
	ld.param.u64 	%rd46, [_Z9transformPfS_Pd_param_2];
	cvta.to.global.u64 	%rd1, %rd47;
	add.u64 	%rd2, %SPL, 0;
	mov.u32 	%r89, %ctaid.x;
	mov.u32 	%r90, %ntid.x;
	mul.lo.s32 	%r1, %r89, %r90;
	mov.u32 	%r2, %tid.x;
	add.s32 	%r3, %r1, %r2;
	setp.gt.u32 	%p1, %r2, 63;
	@%p1 bra 	$L__BB0_2;
	shl.b32 	%r91, %r2, 3;
	mov.u32 	%r92, _ZZ9transformPfS_PdE9local_sum;
	add.s32 	%r93, %r92, %r91;
	mov.b64 	%rd49, 0;
	st.shared.u64 	[%r93], %rd49;
$L__BB0_2:
	setp.gt.s32 	%p2, %r3, 134217727;
	@%p2 bra 	$L__BB0_71;
	cvta.to.global.u64 	%rd50, %rd45;
	mul.wide.s32 	%rd51, %r3, 4;
	add.s64 	%rd52, %rd50, %rd51;
	ld.global.f32 	%f1, [%rd52];
	ld.global.f32 	%f2, [%rd52+-64];
	and.b32  	%r94, %r3, 3;
	and.b32  	%r4, %r3, 16;
	setp.gt.s32 	%p3, %r94, 1;
	@%p3 bra 	$L__BB0_62;
	setp.eq.s32 	%p5, %r94, 0;
	@%p5 bra 	$L__BB0_5;
	bra.uni 	$L__BB0_32;
$L__BB0_5:
	setp.ne.s32 	%p42, %r4, 0;
	@%p42 bra 	$L__BB0_15;
	mul.f32 	%f236, %f1, 0f3F22F983;
	cvt.rni.s32.f32 	%r252, %f236;
	cvt.rn.f32.s32 	%f237, %r252;
	fma.rn.f32 	%f238, %f237, 0fBFC90FDA, %f1;
	fma.rn.f32 	%f239, %f237, 0fB3A22168, %f238;
	fma.rn.f32 	%f257, %f237, 0fA7C234C5, %f239;
	abs.f32 	%f4, %f1;
	setp.ltu.f32 	%p59, %f4, 0f47CE4780;
	@%p59 bra 	$L__BB0_14;
	setp.neu.f32 	%p60, %f4, 0f7F800000;
	@%p60 bra 	$L__BB0_9;
	mov.f32 	%f242, 0f00000000;
	mul.rn.f32 	%f257, %f1, %f242;
	mov.b32 	%r252, 0;
	bra.uni 	$L__BB0_14;
$L__BB0_9:
	mov.b32 	%r6, %f1;
	shl.b32 	%r222, %r6, 8;
	or.b32  	%r7, %r222, -2147483648;
	mov.b64 	%rd110, 0;
	mov.b32 	%r249, 0;
	mov.u64 	%rd108, __cudart_i2opi_f;
	mov.u64 	%rd109, %rd2;
$L__BB0_10:
	.pragma "nounroll";
	ld.global.nc.u32 	%r223, [%rd108];
	mad.wide.u32 	%rd95, %r223, %r7, %rd110;
	shr.u64 	%rd110, %rd95, 32;
	st.local.u32 	[%rd109], %rd95;
	add.s32 	%r249, %r249, 1;
	add.s64 	%rd109, %rd109, 4;
	add.s64 	%rd108, %rd108, 4;
	setp.ne.s32 	%p61, %r249, 6;
	@%p61 bra 	$L__BB0_10;
	shr.u32 	%r224, %r6, 23;
	st.local.u32 	[%rd2+24], %rd110;
	and.b32  	%r10, %r224, 31;
	and.b32  	%r225, %r224, 224;
	add.s32 	%r226, %r225, -128;
	shr.u32 	%r227, %r226, 5;
	mul.wide.u32 	%rd96, %r227, 4;
	sub.s64 	%rd9, %rd2, %rd96;
	ld.local.u32 	%r250, [%rd9+24];
	ld.local.u32 	%r251, [%rd9+20];
	setp.eq.s32 	%p62, %r10, 0;
	@%p62 bra 	$L__BB0_13;
	shf.l.wrap.b32 	%r250, %r251, %r250, %r10;
	ld.local.u32 	%r228, [%rd9+16];
	shf.l.wrap.b32 	%r251, %r228, %r251, %r10;
$L__BB0_13:
	shr.u32 	%r229, %r250, 30;
	shf.l.wrap.b32 	%r230, %r251, %r250, 2;
	shl.b32 	%r231, %r251, 2;
	shr.u32 	%r232, %r230, 31;
	add.s32 	%r233, %r232, %r229;
	neg.s32 	%r234, %r233;
	setp.lt.s32 	%p63, %r6, 0;
	selp.b32 	%r252, %r234, %r233, %p63;
	xor.b32  	%r235, %r230, %r6;
	shr.s32 	%r236, %r230, 31;
	xor.b32  	%r237, %r236, %r230;
	xor.b32  	%r238, %r236, %r231;
	cvt.u64.u32 	%rd97, %r237;
	shl.b64 	%rd98, %rd97, 32;
	cvt.u64.u32 	%rd99, %r238;
	or.b64  	%rd100, %rd98, %rd99;
	cvt.rn.f64.s64 	%fd11, %rd100;
	mul.f64 	%fd12, %fd11, 0d3BF921FB54442D19;
	cvt.rn.f32.f64 	%f240, %fd12;
	neg.f32 	%f241, %f240;
	setp.lt.s32 	%p64, %r235, 0;
	selp.f32 	%f257, %f241, %f240, %p64;
$L__BB0_14:
	mul.rn.f32 	%f243, %f257, %f257;
	and.b32  	%r240, %r252, 1;
	setp.eq.b32 	%p65, %r240, 1;
	selp.f32 	%f244, 0f3F800000, %f257, %p65;
	fma.rn.f32 	%f245, %f243, %f244, 0f00000000;
	fma.rn.f32 	%f246, %f243, 0f37CBAC00, 0fBAB607ED;
	selp.f32 	%f247, %f246, 0fB94D4153, %p65;
	selp.f32 	%f248, 0f3D2AAABB, 0f3C0885E4, %p65;
	fma.rn.f32 	%f249, %f247, %f243, %f248;
	selp.f32 	%f250, 0fBEFFFFFF, 0fBE2AAAA8, %p65;
	fma.rn.f32 	%f251, %f249, %f243, %f250;
	fma.rn.f32 	%f252, %f251, %f245, %f244;
	and.b32  	%r241, %r252, 2;
	setp.eq.s32 	%p66, %r241, 0;
	mov.f32 	%f253, 0f00000000;
	sub.f32 	%f254, %f253, %f252;
	selp.f32 	%f263, %f252, %f254, %p66;
	bra.uni 	$L__BB0_66;
$L__BB0_15:
	mul.f32 	%f197, %f1, 0f3F22F983;
	cvt.rni.s32.f32 	%r256, %f197;
	cvt.rn.f32.s32 	%f198, %r256;
	fma.rn.f32 	%f199, %f198, 0fBFC90FDA, %f1;
	fma.rn.f32 	%f200, %f198, 0fB3A22168, %f199;
	fma.rn.f32 	%f258, %f198, 0fA7C234C5, %f200;
	abs.f32 	%f10, %f1;
	setp.ltu.f32 	%p43, %f10, 0f47CE4780;
	@%p43 bra 	$L__BB0_23;
	setp.neu.f32 	%p44, %f10, 0f7F800000;
	@%p44 bra 	$L__BB0_18;
	mov.f32 	%f203, 0f00000000;
	mul.rn.f32 	%f258, %f1, %f203;
	mov.b32 	%r256, 0;
	bra.uni 	$L__BB0_23;
$L__BB0_18:
	mov.b32 	%r20, %f1;
	shl.b32 	%r180, %r20, 8;
	or.b32  	%r21, %r180, -2147483648;
	mov.b64 	%rd113, 0;
	mov.b32 	%r253, 0;
	mov.u64 	%rd111, __cudart_i2opi_f;
	mov.u64 	%rd112, %rd2;
$L__BB0_19:
	.pragma "nounroll";
	ld.global.nc.u32 	%r181, [%rd111];
	mad.wide.u32 	%rd79, %r181, %r21, %rd113;
	shr.u64 	%rd113, %rd79, 32;
	st.local.u32 	[%rd112], %rd79;
	add.s32 	%r253, %r253, 1;
	add.s64 	%rd112, %rd112, 4;
	add.s64 	%rd111, %rd111, 4;
	setp.ne.s32 	%p45, %r253, 6;
	@%p45 bra 	$L__BB0_19;
	shr.u32 	%r182, %r20, 23;
	st.local.u32 	[%rd2+24], %rd113;
	and.b32  	%r24, %r182, 31;
	and.b32  	%r183, %r182, 224;
	add.s32 	%r184, %r183, -128;
	shr.u32 	%r185, %r184, 5;
	mul.wide.u32 	%rd80, %r185, 4;
	sub.s64 	%rd16, %rd2, %rd80;
	ld.local.u32 	%r254, [%rd16+24];
	ld.local.u32 	%r255, [%rd16+20];
	setp.eq.s32 	%p46, %r24, 0;
	@%p46 bra 	$L__BB0_22;
	shf.l.wrap.b32 	%r254, %r255, %r254, %r24;
	ld.local.u32 	%r186, [%rd16+16];
	shf.l.wrap.b32 	%r255, %r186, %r255, %r24;
$L__BB0_22:
	shr.u32 	%r187, %r254, 30;
	shf.l.wrap.b32 	%r188, %r255, %r254, 2;
	shl.b32 	%r189, %r255, 2;
	shr.u32 	%r190, %r188, 31;
	add.s32 	%r191, %r190, %r187;
	neg.s32 	%r192, %r191;
	setp.lt.s32 	%p47, %r20, 0;
	selp.b32 	%r256, %r192, %r191, %p47;
	xor.b32  	%r193, %r188, %r20;
	shr.s32 	%r194, %r188, 31;
	xor.b32  	%r195, %r194, %r188;
	xor.b32  	%r196, %r194, %r189;
	cvt.u64.u32 	%rd81, %r195;
	shl.b64 	%rd82, %rd81, 32;
	cvt.u64.u32 	%rd83, %r196;
	or.b64  	%rd84, %rd82, %rd83;
	cvt.rn.f64.s64 	%fd7, %rd84;
	mul.f64 	%fd8, %fd7, 0d3BF921FB54442D19;
	cvt.rn.f32.f64 	%f201, %fd8;
	neg.f32 	%f202, %f201;
	setp.lt.s32 	%p48, %r193, 0;
	selp.f32 	%f258, %f202, %f201, %p48;
$L__BB0_23:
	mul.rn.f32 	%f204, %f258, %f258;
	and.b32  	%r198, %r256, 1;
	setp.eq.b32 	%p49, %r198, 1;
	selp.f32 	%f205, 0f3F800000, %f258, %p49;
	fma.rn.f32 	%f206, %f204, %f205, 0f00000000;
	fma.rn.f32 	%f207, %f204, 0f37CBAC00, 0fBAB607ED;
	selp.f32 	%f208, %f207, 0fB94D4153, %p49;
	selp.f32 	%f209, 0f3D2AAABB, 0f3C0885E4, %p49;
	fma.rn.f32 	%f210, %f208, %f204, %f209;
	selp.f32 	%f211, 0fBEFFFFFF, 0fBE2AAAA8, %p49;
	fma.rn.f32 	%f212, %f210, %f204, %f211;
	fma.rn.f32 	%f213, %f212, %f206, %f205;
	and.b32  	%r199, %r256, 2;
	setp.eq.s32 	%p50, %r199, 0;
	mov.f32 	%f214, 0f00000000;
	sub.f32 	%f215, %f214, %f213;
	selp.f32 	%f14, %f213, %f215, %p50;
	mul.f32 	%f216, %f2, 0f3F22F983;
	cvt.rni.s32.f32 	%r260, %f216;
	cvt.rn.f32.s32 	%f217, %r260;
	fma.rn.f32 	%f218, %f217, 0fBFC90FDA, %f2;
	fma.rn.f32 	%f219, %f217, 0fB3A22168, %f218;
	fma.rn.f32 	%f259, %f217, 0fA7C234C5, %f219;
	abs.f32 	%f16, %f2;
	setp.ltu.f32 	%p51, %f16, 0f47CE4780;
	@%p51 bra 	$L__BB0_31;
	setp.neu.f32 	%p52, %f16, 0f7F800000;
	@%p52 bra 	$L__BB0_26;
	mov.f32 	%f222, 0f00000000;
	mul.rn.f32 	%f259, %f2, %f222;
	mov.b32 	%r260, 0;
	bra.uni 	$L__BB0_31;
$L__BB0_26:
	mov.b32 	%r34, %f2;
	shl.b32 	%r201, %r34, 8;
	or.b32  	%r35, %r201, -2147483648;
	mov.b64 	%rd116, 0;
	mov.b32 	%r257, 0;
	mov.u64 	%rd114, __cudart_i2opi_f;
	mov.u64 	%rd115, %rd2;
$L__BB0_27:
	.pragma "nounroll";
	ld.global.nc.u32 	%r202, [%rd114];
	mad.wide.u32 	%rd87, %r202, %r35, %rd116;
	shr.u64 	%rd116, %rd87, 32;
	st.local.u32 	[%rd115], %rd87;
	add.s32 	%r257, %r257, 1;
	add.s64 	%rd115, %rd115, 4;
	add.s64 	%rd114, %rd114, 4;
	setp.ne.s32 	%p53, %r257, 6;
	@%p53 bra 	$L__BB0_27;
	shr.u32 	%r203, %r34, 23;
	st.local.u32 	[%rd2+24], %rd116;
	and.b32  	%r38, %r203, 31;
	and.b32  	%r204, %r203, 224;
	add.s32 	%r205, %r204, -128;
	shr.u32 	%r206, %r205, 5;
	mul.wide.u32 	%rd88, %r206, 4;
	sub.s64 	%rd23, %rd2, %rd88;
	ld.local.u32 	%r258, [%rd23+24];
	ld.local.u32 	%r259, [%rd23+20];
	setp.eq.s32 	%p54, %r38, 0;
	@%p54 bra 	$L__BB0_30;
	shf.l.wrap.b32 	%r258, %r259, %r258, %r38;
	ld.local.u32 	%r207, [%rd23+16];
	shf.l.wrap.b32 	%r259, %r207, %r259, %r38;
$L__BB0_30:
	shr.u32 	%r208, %r258, 30;
	shf.l.wrap.b32 	%r209, %r259, %r258, 2;
	shl.b32 	%r210, %r259, 2;
	shr.u32 	%r211, %r209, 31;
	add.s32 	%r212, %r211, %r208;
	neg.s32 	%r213, %r212;
	setp.lt.s32 	%p55, %r34, 0;
	selp.b32 	%r260, %r213, %r212, %p55;
	xor.b32  	%r214, %r209, %r34;
	shr.s32 	%r215, %r209, 31;
	xor.b32  	%r216, %r215, %r209;
	xor.b32  	%r217, %r215, %r210;
	cvt.u64.u32 	%rd89, %r216;
	shl.b64 	%rd90, %rd89, 32;
	cvt.u64.u32 	%rd91, %r217;
	or.b64  	%rd92, %rd90, %rd91;
	cvt.rn.f64.s64 	%fd9, %rd92;
	mul.f64 	%fd10, %fd9, 0d3BF921FB54442D19;
	cvt.rn.f32.f64 	%f220, %fd10;
	neg.f32 	%f221, %f220;
	setp.lt.s32 	%p56, %r214, 0;
	selp.f32 	%f259, %f221, %f220, %p56;
$L__BB0_31:
	mul.rn.f32 	%f223, %f259, %f259;
	and.b32  	%r219, %r260, 1;
	setp.eq.b32 	%p57, %r219, 1;
	selp.f32 	%f224, 0f3F800000, %f259, %p57;
	fma.rn.f32 	%f225, %f223, %f224, 0f00000000;
	fma.rn.f32 	%f226, %f223, 0f37CBAC00, 0fBAB607ED;
	selp.f32 	%f227, %f226, 0fB94D4153, %p57;
	selp.f32 	%f228, 0f3D2AAABB, 0f3C0885E4, %p57;
	fma.rn.f32 	%f229, %f227, %f223, %f228;
	selp.f32 	%f230, 0fBEFFFFFF, 0fBE2AAAA8, %p57;
	fma.rn.f32 	%f231, %f229, %f223, %f230;
	fma.rn.f32 	%f232, %f231, %f225, %f224;
	and.b32  	%r220, %r260, 2;
	setp.eq.s32 	%p58, %r220, 0;
	mov.f32 	%f233, 0f00000000;
	sub.f32 	%f234, %f233, %f232;
	selp.f32 	%f235, %f232, %f234, %p58;
	mul.f32 	%f263, %f14, %f235;
	bra.uni 	$L__BB0_66;
$L__BB0_32:
	setp.ne.s32 	%p17, %r4, 0;
	@%p17 bra 	$L__BB0_42;
	mul.f32 	%f178, %f1, 0f3F22F983;
	cvt.rni.s32.f32 	%r264, %f178;
	cvt.rn.f32.s32 	%f179, %r264;
	fma.rn.f32 	%f180, %f179, 0fBFC90FDA, %f1;
	fma.rn.f32 	%f181, %f179, 0fB3A22168, %f180;
	fma.rn.f32 	%f260, %f179, 0fA7C234C5, %f181;
	abs.f32 	%f22, %f1;
	setp.ltu.f32 	%p34, %f22, 0f47CE4780;
	@%p34 bra 	$L__BB0_41;
	setp.neu.f32 	%p35, %f22, 0f7F800000;
	@%p35 bra 	$L__BB0_36;
	mov.f32 	%f184, 0f00000000;
	mul.rn.f32 	%f260, %f1, %f184;
	mov.b32 	%r264, 0;
	bra.uni 	$L__BB0_41;
$L__BB0_36:
	mov.b32 	%r48, %f1;
	shl.b32 	%r158, %r48, 8;
	or.b32  	%r49, %r158, -2147483648;
	mov.b64 	%rd119, 0;
	mov.b32 	%r261, 0;
	mov.u64 	%rd117, __cudart_i2opi_f;
	mov.u64 	%rd118, %rd2;
$L__BB0_37:
	.pragma "nounroll";
	ld.global.nc.u32 	%r159, [%rd117];
	mad.wide.u32 	%rd71, %r159, %r49, %rd119;
	shr.u64 	%rd119, %rd71, 32;
	st.local.u32 	[%rd118], %rd71;
	add.s32 	%r261, %r261, 1;
	add.s64 	%rd118, %rd118, 4;
	add.s64 	%rd117, %rd117, 4;
	setp.ne.s32 	%p36, %r261, 6;
	@%p36 bra 	$L__BB0_37;
	shr.u32 	%r160, %r48, 23;
	st.local.u32 	[%rd2+24], %rd119;
	and.b32  	%r52, %r160, 31;
	and.b32  	%r161, %r160, 224;
	add.s32 	%r162, %r161, -128;
	shr.u32 	%r163, %r162, 5;
	mul.wide.u32 	%rd72, %r163, 4;
	sub.s64 	%rd30, %rd2, %rd72;
	ld.local.u32 	%r262, [%rd30+24];
	ld.local.u32 	%r263, [%rd30+20];
	setp.eq.s32 	%p37, %r52, 0;
	@%p37 bra 	$L__BB0_40;
	shf.l.wrap.b32 	%r262, %r263, %r262, %r52;
	ld.local.u32 	%r164, [%rd30+16];
	shf.l.wrap.b32 	%r263, %r164, %r263, %r52;
$L__BB0_40:
	shr.u32 	%r165, %r262, 30;
	shf.l.wrap.b32 	%r166, %r263, %r262, 2;
	shl.b32 	%r167, %r263, 2;
	shr.u32 	%r168, %r166, 31;
	add.s32 	%r169, %r168, %r165;
	neg.s32 	%r170, %r169;
	setp.lt.s32 	%p38, %r48, 0;
	selp.b32 	%r264, %r170, %r169, %p38;
	xor.b32  	%r171, %r166, %r48;
	shr.s32 	%r172, %r166, 31;
	xor.b32  	%r173, %r172, %r166;
	xor.b32  	%r174, %r172, %r167;
	cvt.u64.u32 	%rd73, %r173;
	shl.b64 	%rd74, %rd73, 32;
	cvt.u64.u32 	%rd75, %r174;
	or.b64  	%rd76, %rd74, %rd75;
	cvt.rn.f64.s64 	%fd5, %rd76;
	mul.f64 	%fd6, %fd5, 0d3BF921FB54442D19;
	cvt.rn.f32.f64 	%f182, %fd6;
	neg.f32 	%f183, %f182;
	setp.lt.s32 	%p39, %r171, 0;
	selp.f32 	%f260, %f183, %f182, %p39;
$L__BB0_41:
	add.s32 	%r176, %r264, 1;
	mul.rn.f32 	%f185, %f260, %f260;
	and.b32  	%r177, %r264, 1;
	setp.eq.b32 	%p40, %r177, 1;
	selp.f32 	%f186, %f260, 0f3F800000, %p40;
	fma.rn.f32 	%f187, %f185, %f186, 0f00000000;
	fma.rn.f32 	%f188, %f185, 0f37CBAC00, 0fBAB607ED;
	selp.f32 	%f189, 0fB94D4153, %f188, %p40;
	selp.f32 	%f190, 0f3C0885E4, 0f3D2AAABB, %p40;
	fma.rn.f32 	%f191, %f189, %f185, %f190;
	selp.f32 	%f192, 0fBE2AAAA8, 0fBEFFFFFF, %p40;
	fma.rn.f32 	%f193, %f191, %f185, %f192;
	fma.rn.f32 	%f194, %f193, %f187, %f186;
	and.b32  	%r178, %r176, 2;
	setp.eq.s32 	%p41, %r178, 0;
	mov.f32 	%f195, 0f00000000;
	sub.f32 	%f196, %f195, %f194;
	selp.f32 	%f263, %f194, %f196, %p41;
	bra.uni 	$L__BB0_66;
$L__BB0_42:
	mul.f32 	%f139, %f1, 0f3F22F983;
	cvt.rni.s32.f32 	%r268, %f139;
	cvt.rn.f32.s32 	%f140, %r268;
	fma.rn.f32 	%f141, %f140, 0fBFC90FDA, %f1;
	fma.rn.f32 	%f142, %f140, 0fB3A22168, %f141;
	fma.rn.f32 	%f261, %f140, 0fA7C234C5, %f142;
	abs.f32 	%f28, %f1;
	setp.ltu.f32 	%p18, %f28, 0f47CE4780;
	@%p18 bra 	$L__BB0_50;
	setp.neu.f32 	%p19, %f28, 0f7F800000;
	@%p19 bra 	$L__BB0_45;
	mov.f32 	%f145, 0f00000000;
	mul.rn.f32 	%f261, %f1, %f145;
	mov.b32 	%r268, 0;
	bra.uni 	$L__BB0_50;
$L__BB0_45:
	mov.b32 	%r62, %f1;
	shl.b32 	%r114, %r62, 8;
	or.b32  	%r63, %r114, -2147483648;
	mov.b64 	%rd122, 0;
	mov.b32 	%r265, 0;
	mov.u64 	%rd120, __cudart_i2opi_f;
	mov.u64 	%rd121, %rd2;
$L__BB0_46:
	.pragma "nounroll";
	ld.global.nc.u32 	%r115, [%rd120];
	mad.wide.u32 	%rd55, %r115, %r63, %rd122;
	shr.u64 	%rd122, %rd55, 32;
	st.local.u32 	[%rd121], %rd55;
	add.s32 	%r265, %r265, 1;
	add.s64 	%rd121, %rd121, 4;
	add.s64 	%rd120, %rd120, 4;
	setp.ne.s32 	%p20, %r265, 6;
	@%p20 bra 	$L__BB0_46;
	shr.u32 	%r116, %r62, 23;
	st.local.u32 	[%rd2+24], %rd122;
	and.b32  	%r66, %r116, 31;
	and.b32  	%r117, %r116, 224;
	add.s32 	%r118, %r117, -128;
	shr.u32 	%r119, %r118, 5;
	mul.wide.u32 	%rd56, %r119, 4;
	sub.s64 	%rd37, %rd2, %rd56;
	ld.local.u32 	%r266, [%rd37+24];
	ld.local.u32 	%r267, [%rd37+20];
	setp.eq.s32 	%p21, %r66, 0;
	@%p21 bra 	$L__BB0_49;
	shf.l.wrap.b32 	%r266, %r267, %r266, %r66;
	ld.local.u32 	%r120, [%rd37+16];
	shf.l.wrap.b32 	%r267, %r120, %r267, %r66;
$L__BB0_49:
	shr.u32 	%r121, %r266, 30;
	shf.l.wrap.b32 	%r122, %r267, %r266, 2;
	shl.b32 	%r123, %r267, 2;
	shr.u32 	%r124, %r122, 31;
	add.s32 	%r125, %r124, %r121;
	neg.s32 	%r126, %r125;
	setp.lt.s32 	%p22, %r62, 0;
	selp.b32 	%r268, %r126, %r125, %p22;
	xor.b32  	%r127, %r122, %r62;
	shr.s32 	%r128, %r122, 31;
	xor.b32  	%r129, %r128, %r122;
	xor.b32  	%r130, %r128, %r123;
	cvt.u64.u32 	%rd57, %r129;
	shl.b64 	%rd58, %rd57, 32;
	cvt.u64.u32 	%rd59, %r130;
	or.b64  	%rd60, %rd58, %rd59;
	cvt.rn.f64.s64 	%fd1, %rd60;
	mul.f64 	%fd2, %fd1, 0d3BF921FB54442D19;
	cvt.rn.f32.f64 	%f143, %fd2;
	neg.f32 	%f144, %f143;
	setp.lt.s32 	%p23, %r127, 0;
	selp.f32 	%f261, %f144, %f143, %p23;
$L__BB0_50:
	add.s32 	%r132, %r268, 1;
	mul.rn.f32 	%f146, %f261, %f261;
	and.b32  	%r133, %r268, 1;
	setp.eq.b32 	%p24, %r133, 1;
	selp.f32 	%f147, %f261, 0f3F800000, %p24;
	fma.rn.f32 	%f148, %f146, %f147, 0f00000000;
	fma.rn.f32 	%f149, %f146, 0f37CBAC00, 0fBAB607ED;
	selp.f32 	%f150, 0fB94D4153, %f149, %p24;
	selp.f32 	%f151, 0f3C0885E4, 0f3D2AAABB, %p24;
	fma.rn.f32 	%f152, %f150, %f146, %f151;
	selp.f32 	%f153, 0fBE2AAAA8, 0fBEFFFFFF, %p24;
	fma.rn.f32 	%f154, %f152, %f146, %f153;
	fma.rn.f32 	%f155, %f154, %f148, %f147;
	and.b32  	%r134, %r132, 2;
	setp.eq.s32 	%p25, %r134, 0;
	mov.f32 	%f156, 0f00000000;
	sub.f32 	%f157, %f156, %f155;
	selp.f32 	%f32, %f155, %f157, %p25;
	mul.f32 	%f158, %f2, 0f3F22F983;
	cvt.rni.s32.f32 	%r272, %f158;
	cvt.rn.f32.s32 	%f159, %r272;
	fma.rn.f32 	%f160, %f159, 0fBFC90FDA, %f2;
	fma.rn.f32 	%f161, %f159, 0fB3A22168, %f160;
	fma.rn.f32 	%f262, %f159, 0fA7C234C5, %f161;
	abs.f32 	%f34, %f2;
	setp.ltu.f32 	%p26, %f34, 0f47CE4780;
	@%p26 bra 	$L__BB0_58;
	setp.neu.f32 	%p27, %f34, 0f7F800000;
	@%p27 bra 	$L__BB0_53;
	mov.f32 	%f164, 0f00000000;
	mul.rn.f32 	%f262, %f2, %f164;
	mov.b32 	%r272, 0;
	bra.uni 	$L__BB0_58;
$L__BB0_53:
	mov.b32 	%r76, %f2;
	shl.b32 	%r136, %r76, 8;
	or.b32  	%r77, %r136, -2147483648;
	mov.b64 	%rd125, 0;
	mov.b32 	%r269, 0;
	mov.u64 	%rd123, __cudart_i2opi_f;
	mov.u64 	%rd124, %rd2;
$L__BB0_54:
	.pragma "nounroll";
	ld.global.nc.u32 	%r137, [%rd123];
	mad.wide.u32 	%rd63, %r137, %r77, %rd125;
	shr.u64 	%rd125, %rd63, 32;
	st.local.u32 	[%rd124], %rd63;
	add.s32 	%r269, %r269, 1;
	add.s64 	%rd124, %rd124, 4;
	add.s64 	%rd123, %rd123, 4;
	setp.ne.s32 	%p28, %r269, 6;
	@%p28 bra 	$L__BB0_54;
	shr.u32 	%r138, %r76, 23;
	st.local.u32 	[%rd2+24], %rd125;
	and.b32  	%r80, %r138, 31;
	and.b32  	%r139, %r138, 224;
	add.s32 	%r140, %r139, -128;
	shr.u32 	%r141, %r140, 5;
	mul.wide.u32 	%rd64, %r141, 4;
	sub.s64 	%rd44, %rd2, %rd64;
	ld.local.u32 	%r270, [%rd44+24];
	ld.local.u32 	%r271, [%rd44+20];
	setp.eq.s32 	%p29, %r80, 0;
	@%p29 bra 	$L__BB0_57;
	shf.l.wrap.b32 	%r270, %r271, %r270, %r80;
	ld.local.u32 	%r142, [%rd44+16];
	shf.l.wrap.b32 	%r271, %r142, %r271, %r80;
$L__BB0_57:
	shr.u32 	%r143, %r270, 30;
	shf.l.wrap.b32 	%r144, %r271, %r270, 2;
	shl.b32 	%r145, %r271, 2;
	shr.u32 	%r146, %r144, 31;
	add.s32 	%r147, %r146, %r143;
	neg.s32 	%r148, %r147;
	setp.lt.s32 	%p30, %r76, 0;
	selp.b32 	%r272, %r148, %r147, %p30;
	xor.b32  	%r149, %r144, %r76;
	shr.s32 	%r150, %r144, 31;
	xor.b32  	%r151, %r150, %r144;
	xor.b32  	%r152, %r150, %r145;
	cvt.u64.u32 	%rd65, %r151;
	shl.b64 	%rd66, %rd65, 32;
	cvt.u64.u32 	%rd67, %r152;
	or.b64  	%rd68, %rd66, %rd67;
	cvt.rn.f64.s64 	%fd3, %rd68;
	mul.f64 	%fd4, %fd3, 0d3BF921FB54442D19;
	cvt.rn.f32.f64 	%f162, %fd4;
	neg.f32 	%f163, %f162;
	setp.lt.s32 	%p31, %r149, 0;
	selp.f32 	%f262, %f163, %f162, %p31;
$L__BB0_58:
	add.s32 	%r154, %r272, 1;
	mul.rn.f32 	%f165, %f262, %f262;
	and.b32  	%r155, %r272, 1;
	setp.eq.b32 	%p32, %r155, 1;
	selp.f32 	%f166, %f262, 0f3F800000, %p32;
	fma.rn.f32 	%f167, %f165, %f166, 0f00000000;
	fma.rn.f32 	%f168, %f165, 0f37CBAC00, 0fBAB607ED;
	selp.f32 	%f169, 0fB94D4153, %f168, %p32;
	selp.f32 	%f170, 0f3C0885E4, 0f3D2AAABB, %p32;
	fma.rn.f32 	%f171, %f169, %f165, %f170;
	selp.f32 	%f172, 0fBE2AAAA8, 0fBEFFFFFF, %p32;
	fma.rn.f32 	%f173, %f171, %f165, %f172;
	fma.rn.f32 	%f174, %f173, %f167, %f166;
	and.b32  	%r156, %r154, 2;
	setp.eq.s32 	%p33, %r156, 0;
	mov.f32 	%f175, 0f00000000;
	sub.f32 	%f176, %f175, %f174;
	selp.f32 	%f177, %f174, %f176, %p33;
	mul.f32 	%f263, %f32, %f177;
	bra.uni 	$L__BB0_66;
$L__BB0_59:
	setp.ne.s32 	%p7, %r4, 0;
	@%p7 bra 	$L__BB0_61;
	setp.lt.f32 	%p14, %f1, 0f00800000;
	mul.f32 	%f119, %f1, 0f4B000000;
	selp.f32 	%f120, %f119, %f1, %p14;
	selp.f32 	%f121, 0fC1B80000, 0f00000000, %p14;
	mov.b32 	%r109, %f120;
	add.s32 	%r110, %r109, -1059760811;
	and.b32  	%r111, %r110, -8388608;
	sub.s32 	%r112, %r109, %r111;
	mov.b32 	%f122, %r112;
	cvt.rn.f32.s32 	%f123, %r111;
	fma.rn.f32 	%f124, %f123, 0f34000000, %f121;
	add.f32 	%f125, %f122, 0fBF800000;
	fma.rn.f32 	%f126, %f125, 0fBE055027, 0f3E1039F6;
	fma.rn.f32 	%f127, %f126, %f125, 0fBDF8CDCC;
	fma.rn.f32 	%f128, %f127, %f125, 0f3E0F2955;
	fma.rn.f32 	%f129, %f128, %f125, 0fBE2AD8B9;
	fma.rn.f32 	%f130, %f129, %f125, 0f3E4CED0B;
	fma.rn.f32 	%f131, %f130, %f125, 0fBE7FFF22;
	fma.rn.f32 	%f132, %f131, %f125, 0f3EAAAA78;
	fma.rn.f32 	%f133, %f132, %f125, 0fBF000000;
	mul.f32 	%f134, %f125, %f133;
	fma.rn.f32 	%f135, %f134, %f125, %f125;
	fma.rn.f32 	%f136, %f124, 0f3F317218, %f135;
	setp.gt.u32 	%p15, %r109, 2139095039;
	fma.rn.f32 	%f137, %f120, 0f7F800000, 0f7F800000;
	selp.f32 	%f138, %f137, %f136, %p15;
	setp.eq.f32 	%p16, %f120, 0f00000000;
	selp.f32 	%f263, 0fFF800000, %f138, %p16;
	bra.uni 	$L__BB0_66;
$L__BB0_61:
	setp.lt.f32 	%p8, %f1, 0f00800000;
	mul.f32 	%f77, %f1, 0f4B000000;
	selp.f32 	%f78, %f77, %f1, %p8;
	selp.f32 	%f79, 0fC1B80000, 0f00000000, %p8;
	mov.b32 	%r101, %f78;
	add.s32 	%r102, %r101, -1059760811;
	and.b32  	%r103, %r102, -8388608;
	sub.s32 	%r104, %r101, %r103;
	mov.b32 	%f80, %r104;
	cvt.rn.f32.s32 	%f81, %r103;
	fma.rn.f32 	%f82, %f81, 0f34000000, %f79;
	add.f32 	%f83, %f80, 0fBF800000;
	fma.rn.f32 	%f84, %f83, 0fBE055027, 0f3E1039F6;
	fma.rn.f32 	%f85, %f84, %f83, 0fBDF8CDCC;
	fma.rn.f32 	%f86, %f85, %f83, 0f3E0F2955;
	fma.rn.f32 	%f87, %f86, %f83, 0fBE2AD8B9;
	fma.rn.f32 	%f88, %f87, %f83, 0f3E4CED0B;
	fma.rn.f32 	%f89, %f88, %f83, 0fBE7FFF22;
	fma.rn.f32 	%f90, %f89, %f83, 0f3EAAAA78;
	fma.rn.f32 	%f91, %f90, %f83, 0fBF000000;
	mul.f32 	%f92, %f83, %f91;
	fma.rn.f32 	%f93, %f92, %f83, %f83;
	fma.rn.f32 	%f94, %f82, 0f3F317218, %f93;
	setp.gt.u32 	%p9, %r101, 2139095039;
	fma.rn.f32 	%f95, %f78, 0f7F800000, 0f7F800000;
	selp.f32 	%f96, %f95, %f94, %p9;
	setp.eq.f32 	%p10, %f78, 0f00000000;
	selp.f32 	%f97, 0fFF800000, %f96, %p10;
	setp.lt.f32 	%p11, %f2, 0f00800000;
	mul.f32 	%f98, %f2, 0f4B000000;
	selp.f32 	%f99, %f98, %f2, %p11;
	selp.f32 	%f100, 0fC1B80000, 0f00000000, %p11;
	mov.b32 	%r105, %f99;
	add.s32 	%r106, %r105, -1059760811;
	and.b32  	%r107, %r106, -8388608;
	sub.s32 	%r108, %r105, %r107;
	mov.b32 	%f101, %r108;
	cvt.rn.f32.s32 	%f102, %r107;
	fma.rn.f32 	%f103, %f102, 0f34000000, %f100;
	add.f32 	%f104, %f101, 0fBF800000;
	fma.rn.f32 	%f105, %f104, 0fBE055027, 0f3E1039F6;
	fma.rn.f32 	%f106, %f105, %f104, 0fBDF8CDCC;
	fma.rn.f32 	%f107, %f106, %f104, 0f3E0F2955;
	fma.rn.f32 	%f108, %f107, %f104, 0fBE2AD8B9;
	fma.rn.f32 	%f109, %f108, %f104, 0f3E4CED0B;
	fma.rn.f32 	%f110, %f109, %f104, 0fBE7FFF22;
	fma.rn.f32 	%f111, %f110, %f104, 0f3EAAAA78;
	fma.rn.f32 	%f112, %f111, %f104, 0fBF000000;
	mul.f32 	%f113, %f104, %f112;
	fma.rn.f32 	%f114, %f113, %f104, %f104;
	fma.rn.f32 	%f115, %f103, 0f3F317218, %f114;
	setp.gt.u32 	%p12, %r105, 2139095039;
	fma.rn.f32 	%f116, %f99, 0f7F800000, 0f7F800000;
	selp.f32 	%f117, %f116, %f115, %p12;
	setp.eq.f32 	%p13, %f99, 0f00000000;
	selp.f32 	%f118, 0fFF800000, %f117, %p13;
	mul.f32 	%f263, %f97, %f118;
	bra.uni 	$L__BB0_66;
$L__BB0_62:
	setp.eq.s32 	%p4, %r94, 2;
	@%p4 bra 	$L__BB0_59;
	setp.ne.s32 	%p6, %r4, 0;
	@%p6 bra 	$L__BB0_65;
	fma.rn.f32 	%f66, %f1, 0f3BBB989D, 0f3F000000;
	cvt.sat.f32.f32 	%f67, %f66;
	mov.f32 	%f68, 0f4B400001;
	mov.f32 	%f69, 0f437C0000;
	fma.rm.f32 	%f70, %f67, %f69, %f68;
	add.f32 	%f71, %f70, 0fCB40007F;
	neg.f32 	%f72, %f71;
	fma.rn.f32 	%f73, %f1, 0f3FB8AA3B, %f72;
	fma.rn.f32 	%f74, %f1, 0f32A57060, %f73;
	mov.b32 	%r99, %f70;
	shl.b32 	%r100, %r99, 23;
	mov.b32 	%f75, %r100;
	ex2.approx.ftz.f32 	%f76, %f74;
	mul.f32 	%f263, %f76, %f75;
	bra.uni 	$L__BB0_66;
$L__BB0_65:
	fma.rn.f32 	%f44, %f1, 0f3BBB989D, 0f3F000000;
	cvt.sat.f32.f32 	%f45, %f44;
	mov.f32 	%f46, 0f4B400001;
	mov.f32 	%f47, 0f437C0000;
	fma.rm.f32 	%f48, %f45, %f47, %f46;
	add.f32 	%f49, %f48, 0fCB40007F;
	neg.f32 	%f50, %f49;
	fma.rn.f32 	%f51, %f1, 0f3FB8AA3B, %f50;
	fma.rn.f32 	%f52, %f1, 0f32A57060, %f51;
	mov.b32 	%r95, %f48;
	shl.b32 	%r96, %r95, 23;
	mov.b32 	%f53, %r96;
	ex2.approx.ftz.f32 	%f54, %f52;
	mul.f32 	%f55, %f54, %f53;
	fma.rn.f32 	%f56, %f2, 0f3BBB989D, 0f3F000000;
	cvt.sat.f32.f32 	%f57, %f56;
	fma.rm.f32 	%f58, %f57, %f47, %f46;
	add.f32 	%f59, %f58, 0fCB40007F;
	neg.f32 	%f60, %f59;
	fma.rn.f32 	%f61, %f2, 0f3FB8AA3B, %f60;
	fma.rn.f32 	%f62, %f2, 0f32A57060, %f61;
	mov.b32 	%r97, %f58;
	shl.b32 	%r98, %r97, 23;
	mov.b32 	%f63, %r98;
	ex2.approx.ftz.f32 	%f64, %f62;
	mul.f32 	%f65, %f64, %f63;
	mul.f32 	%f263, %f55, %f65;
$L__BB0_66:
	add.s64 	%rd102, %rd1, %rd51;
	st.global.f32 	[%rd102], %f263;
	bar.sync 	0;
	and.b32  	%r242, %r3, -2147483645;
	setp.ne.s32 	%p67, %r242, 1;
	@%p67 bra 	$L__BB0_69;
	mul.wide.u32 	%rd103, %r3, 4;
	add.s64 	%rd104, %rd1, %rd103;
	ld.global.f32 	%f255, [%rd104];
	setp.leu.f32 	%p68, %f255, 0f3F000000;
	@%p68 bra 	$L__BB0_69;
	add.s32 	%r243, %r2, -1;
	add.s32 	%r244, %r243, %r1;
	mul.wide.u32 	%rd105, %r244, 4;
	add.s64 	%rd106, %rd1, %rd105;
	ld.global.f32 	%f256, [%rd106];
	cvt.f64.f32 	%fd13, %f256;
	shl.b32 	%r245, %r243, 1;
	and.b32  	%r246, %r245, -8;
	mov.u32 	%r247, _ZZ9transformPfS_PdE9local_sum;
	add.s32 	%r248, %r247, %r246;
	st.shared.f64 	[%r248], %fd13;
$L__BB0_69:
	bar.sync 	0;
	setp.ne.s32 	%p69, %r2, 0;
	@%p69 bra 	$L__BB0_71;
	ld.shared.f64 	%fd14, [_ZZ9transformPfS_PdE9local_sum];
	add.f64 	%fd15, %fd14, 0d0000000000000000;
	ld.shared.f64 	%fd16, [_ZZ9transformPfS_PdE9local_sum+8];
	add.f64 	%fd17, %fd15, %fd16;
	ld.shared.f64 	%fd18, [_ZZ9transformPfS_PdE9local_sum+16];
	add.f64 	%fd19, %fd17, %fd18;
	ld.shared.f64 	%fd20, [_ZZ9transformPfS_PdE9local_sum+24];
	add.f64 	%fd21, %fd19, %fd20;
	ld.shared.f64 	%fd22, [_ZZ9transformPfS_PdE9local_sum+32];
	add.f64 	%fd23, %fd21, %fd22;
	ld.shared.f64 	%fd24, [_ZZ9transformPfS_PdE9local_sum+40];
	add.f64 	%fd25, %fd23, %fd24;
	ld.shared.f64 	%fd26, [_ZZ9transformPfS_PdE9local_sum+48];
	add.f64 	%fd27, %fd25, %fd26;
	ld.shared.f64 	%fd28, [_ZZ9transformPfS_PdE9local_sum+56];
	add.f64 	%fd29, %fd27, %fd28;
	ld.shared.f64 	%fd30, [_ZZ9transformPfS_PdE9local_sum+64];
	add.f64 	%fd31, %fd29, %fd30;
	ld.shared.f64 	%fd32, [_ZZ9transformPfS_PdE9local_sum+72];
	add.f64 	%fd33, %fd31, %fd32;
	ld.shared.f64 	%fd34, [_ZZ9transformPfS_PdE9local_sum+80];
	add.f64 	%fd35, %fd33, %fd34;
	ld.shared.f64 	%fd36, [_ZZ9transformPfS_PdE9local_sum+88];
	add.f64 	%fd37, %fd35, %fd36;
	ld.shared.f64 	%fd38, [_ZZ9transformPfS_PdE9local_sum+96];
	add.f64 	%fd39, %fd37, %fd38;
	ld.shared.f64 	%fd40, [_ZZ9transformPfS_PdE9local_sum+104];
	add.f64 	%fd41, %fd39, %fd40;
	ld.shared.f64 	%fd42, [_ZZ9transformPfS_PdE9local_sum+112];
	add.f64 	%fd43, %fd41, %fd42;
	ld.shared.f64 	%fd44, [_ZZ9transformPfS_PdE9local_sum+120];
	add.f64 	%fd45, %fd43, %fd44;
	ld.shared.f64 	%fd46, [_ZZ9transformPfS_PdE9local_sum+128];
	add.f64 	%fd47, %fd45, %fd46;
	ld.shared.f64 	%fd48, [_ZZ9transformPfS_PdE9local_sum+136];
	add.f64 	%fd49, %fd47, %fd48;
	ld.shared.f64 	%fd50, [_ZZ9transformPfS_PdE9local_sum+144];
	add.f64 	%fd51, %fd49, %fd50;
	ld.shared.f64 	%fd52, [_ZZ9transformPfS_PdE9local_sum+152];
	add.f64 	%fd53, %fd51, %fd52;
	ld.shared.f64 	%fd54, [_ZZ9transformPfS_PdE9local_sum+160];
	add.f64 	%fd55, %fd53, %fd54;
	ld.shared.f64 	%fd56, [_ZZ9transformPfS_PdE9local_sum+168];
	add.f64 	%fd57, %fd55, %fd56;
	ld.shared.f64 	%fd58, [_ZZ9transformPfS_PdE9local_sum+176];
	add.f64 	%fd59, %fd57, %fd58;
	ld.shared.f64 	%fd60, [_ZZ9transformPfS_PdE9local_sum+184];
	add.f64 	%fd61, %fd59, %fd60;
	ld.shared.f64 	%fd62, [_ZZ9transformPfS_PdE9local_sum+192];
	add.f64 	%fd63, %fd61, %fd62;
	ld.shared.f64 	%fd64, [_ZZ9transformPfS_PdE9local_sum+200];
	add.f64 	%fd65, %fd63, %fd64;
	ld.shared.f64 	%fd66, [_ZZ9transformPfS_PdE9local_sum+208];
	add.f64 	%fd67, %fd65, %fd66;
	ld.shared.f64 	%fd68, [_ZZ9transformPfS_PdE9local_sum+216];
	add.f64 	%fd69, %fd67, %fd68;
	ld.shared.f64 	%fd70, [_ZZ9transformPfS_PdE9local_sum+224];
	add.f64 	%fd71, %fd69, %fd70;
	ld.shared.f64 	%fd72, [_ZZ9transformPfS_PdE9local_sum+232];
	add.f64 	%fd73, %fd71, %fd72;
	ld.shared.f64 	%fd74, [_ZZ9transformPfS_PdE9local_sum+240];
	add.f64 	%fd75, %fd73, %fd74;
	ld.shared.f64 	%fd76, [_ZZ9transformPfS_PdE9local_sum+248];
	add.f64 	%fd77, %fd75, %fd76;
	ld.shared.f64 	%fd78, [_ZZ9transformPfS_PdE9local_sum+256];
	add.f64 	%fd79, %fd77, %fd78;
	ld.shared.f64 	%fd80, [_ZZ9transformPfS_PdE9local_sum+264];
	add.f64 	%fd81, %fd79, %fd80;
	ld.shared.f64 	%fd82, [_ZZ9transformPfS_PdE9local_sum+272];
	add.f64 	%fd83, %fd81, %fd82;
	ld.shared.f64 	%fd84, [_ZZ9transformPfS_PdE9local_sum+280];
	add.f64 	%fd85, %fd83, %fd84;
	ld.shared.f64 	%fd86, [_ZZ9transformPfS_PdE9local_sum+288];
	add.f64 	%fd87, %fd85, %fd86;
	ld.shared.f64 	%fd88, [_ZZ9transformPfS_PdE9local_sum+296];
	add.f64 	%fd89, %fd87, %fd88;
	ld.shared.f64 	%fd90, [_ZZ9transformPfS_PdE9local_sum+304];
	add.f64 	%fd91, %fd89, %fd90;
	ld.shared.f64 	%fd92, [_ZZ9transformPfS_PdE9local_sum+312];
	add.f64 	%fd93, %fd91, %fd92;
	ld.shared.f64 	%fd94, [_ZZ9transformPfS_PdE9local_sum+320];
	add.f64 	%fd95, %fd93, %fd94;
	ld.shared.f64 	%fd96, [_ZZ9transformPfS_PdE9local_sum+328];
	add.f64 	%fd97, %fd95, %fd96;
	ld.shared.f64 	%fd98, [_ZZ9transformPfS_PdE9local_sum+336];
	add.f64 	%fd99, %fd97, %fd98;
	ld.shared.f64 	%fd100, [_ZZ9transformPfS_PdE9local_sum+344];
	add.f64 	%fd101, %fd99, %fd100;
	ld.shared.f64 	%fd102, [_ZZ9transformPfS_PdE9local_sum+352];
	add.f64 	%fd103, %fd101, %fd102;
	ld.shared.f64 	%fd104, [_ZZ9transformPfS_PdE9local_sum+360];
	add.f64 	%fd105, %fd103, %fd104;
	ld.shared.f64 	%fd106, [_ZZ9transformPfS_PdE9local_sum+368];
	add.f64 	%fd107, %fd105, %fd106;
	ld.shared.f64 	%fd108, [_ZZ9transformPfS_PdE9local_sum+376];
	add.f64 	%fd109, %fd107, %fd108;
	ld.shared.f64 	%fd110, [_ZZ9transformPfS_PdE9local_sum+384];
	add.f64 	%fd111, %fd109, %fd110;
	ld.shared.f64 	%fd112, [_ZZ9transformPfS_PdE9local_sum+392];
	add.f64 	%fd113, %fd111, %fd112;
	ld.shared.f64 	%fd114, [_ZZ9transformPfS_PdE9local_sum+400];
	add.f64 	%fd115, %fd113, %fd114;
	ld.shared.f64 	%fd116, [_ZZ9transformPfS_PdE9local_sum+408];
	add.f64 	%fd117, %fd115, %fd116;
	ld.shared.f64 	%fd118, [_ZZ9transformPfS_PdE9local_sum+416];
	add.f64 	%fd119, %fd117, %fd118;
	ld.shared.f64 	%fd120, [_ZZ9transformPfS_PdE9local_sum+424];
	add.f64 	%fd121, %fd119, %fd120;
	ld.shared.f64 	%fd122, [_ZZ9transformPfS_PdE9local_sum+432];
	add.f64 	%fd123, %fd121, %fd122;
	ld.shared.f64 	%fd124, [_ZZ9transformPfS_PdE9local_sum+440];
	add.f64 	%fd125, %fd123, %fd124;
	ld.shared.f64 	%fd126, [_ZZ9transformPfS_PdE9local_sum+448];
	add.f64 	%fd127, %fd125, %fd126;
	ld.shared.f64 	%fd128, [_ZZ9transformPfS_PdE9local_sum+456];
	add.f64 	%fd129, %fd127, %fd128;
	ld.shared.f64 	%fd130, [_ZZ9transformPfS_PdE9local_sum+464];
	add.f64 	%fd131, %fd129, %fd130;
	ld.shared.f64 	%fd132, [_ZZ9transformPfS_PdE9local_sum+472];
	add.f64 	%fd133, %fd131, %fd132;
	ld.shared.f64 	%fd134, [_ZZ9transformPfS_PdE9local_sum+480];
	add.f64 	%fd135, %fd133, %fd134;
	ld.shared.f64 	%fd136, [_ZZ9transformPfS_PdE9local_sum+488];
	add.f64 	%fd137, %fd135, %fd136;
	ld.shared.f64 	%fd138, [_ZZ9transformPfS_PdE9local_sum+496];
	add.f64 	%fd139, %fd137, %fd138;
	ld.shared.f64 	%fd140, [_ZZ9transformPfS_PdE9local_sum+504];
	add.f64 	%fd141, %fd139, %fd140;
	cvta.to.global.u64 	%rd107, %rd46;
	atom.global.add.f64 	%fd142, [%rd107], %fd141;
$L__BB0_71:
	ret;

}
	// .globl	_Z8baselinePfS_
.visible .entry _Z8baselinePfS_(
	.param .u64 .ptr .align 1 _Z8baselinePfS__param_0,
	.param .u64 .ptr .align 1 _Z8baselinePfS__param_1
)
{
	.reg .b32 	%r<5>;
	.reg .b32 	%f<2>;
	.reg .b64 	%rd<8>;

	ld.param.u64 	%rd1, [_Z8baselinePfS__param_0];
	ld.param.u64 	%rd2, [_Z8baselinePfS__param_1];
	cvta.to.global.u64 	%rd3, %rd2;
	cvta.to.global.u64 	%rd4, %rd1;
	mov.u32 	%r1, %ctaid.x;
	mov.u32 	%r2, %ntid.x;
	mov.u32 	%r3, %tid.x;
	mad.lo.s32 	%r4, %r1, %r2, %r3;
	mul.wide.s32 	%rd5, %r4, 4;
	add.s64 	%rd6, %rd4, %rd5;
	ld.global.f32 	%f1, [%rd6];
	add.s64 	%rd7, %rd3, %rd5;
	st.global.f32 	[%rd7], %f1;
	ret;

}


// ===== COMPILED SASS (sm_100) =====

	.target	sm_100

	.elftype	@"ET_EXEC"


//--------------------- .note.nv.tkinfo           --------------------------
	.section	.note.nv.tkinfo,"",@"SHT_NOTE"
	.sectionflags	@"SHF_NOTE_NV_TKINFO"
	.tkinfo
        /*0018*/ 	.word	0x00000002
        /*0030*/ 	.string	""
        /*0030*/ 	.string	"ptxas"
        /*0030*/ 	.string	"Cuda compilation tools, release 13.0, V13.0.88"
        /*0030*/ 	.string	"Build cuda_13.0.r13.0/compiler.36424714_0"
        /*0030*/ 	.string	"-arch sm_100 -m 64 "



//--------------------- .note.nv.cuinfo           --------------------------
	.section	.note.nv.cuinfo,"",@"SHT_NOTE"
	.sectionflags	@"SHF_NOTE_NV_CUINFO"
        /*0018*/ 	.short	0x0002
        /*001a*/ 	.short	0x0064
        /*001c*/ 	.short	0x0082
	.zero		2


//--------------------- .nv.info                  --------------------------
	.section	.nv.info,"",@"SHT_CUDA_INFO"
	.align	4


	//----- nvinfo : EIATTR_REGCOUNT
	.align		4
        /*0000*/ 	.byte	0x04, 0x2f
        /*0002*/ 	.short	(.L_2 - .L_1)
	.align		4
.L_1:
        /*0004*/ 	.word	index@(_Z9transformPfS_Pd)
        /*0008*/ 	.word	0x00000019


	//----- nvinfo : EIATTR_FRAME_SIZE
	.align		4
.L_2:
        /*000c*/ 	.byte	0x04, 0x11
        /*000e*/ 	.short	(.L_4 - .L_3)
	.align		4
.L_3:
        /*0010*/ 	.word	index@(_Z9transformPfS_Pd)
        /*0014*/ 	.word	0x00000000


	//----- nvinfo : EIATTR_REGCOUNT
	.align		4
.L_4:
        /*0018*/ 	.byte	0x04, 0x2f
        /*001a*/ 	.short	(.L_6 - .L_5)
	.align		4
.L_5:
        /*001c*/ 	.word	index@(_Z8baselinePfS_)
        /*0020*/ 	.word	0x0000000a


	//----- nvinfo : EIATTR_FRAME_SIZE
	.align		4
.L_6:
        /*0024*/ 	.byte	0x04, 0x11
        /*0026*/ 	.short	(.L_8 - .L_7)
	.align		4
.L_7:
        /*0028*/ 	.word	index@(_Z8baselinePfS_)
        /*002c*/ 	.word	0x00000000


	//----- nvinfo : EIATTR_MIN_STACK_SIZE
	.align		4
.L_8:
        /*0030*/ 	.byte	0x04, 0x12
        /*0032*/ 	.short	(.L_10 - .L_9)
	.align		4
.L_9:
        /*0034*/ 	.word	index@(_Z8baselinePfS_)
        /*0038*/ 	.word	0x00000000


	//----- nvinfo : EIATTR_MIN_STACK_SIZE
	.align		4
.L_10:
        /*003c*/ 	.byte	0x04, 0x12
        /*003e*/ 	.short	(.L_12 - .L_11)
	.align		4
.L_11:
        /*0040*/ 	.word	index@(_Z9transformPfS_Pd)
        /*0044*/ 	.word	0x00000000
.L_12:


//--------------------- .nv.compat                --------------------------
	.section	.nv.compat,"",@"SHT_CUDA_COMPAT_INFO"
	.align	4
        /*0000*/ 	.byte	0x02, 0x09, 0x00, 0x00, 0x02, 0x02, 0x01, 0x00, 0x02, 0x05, 0x05, 0x00, 0x03, 0x07, 0x01, 0x01
        /*0010*/ 	.byte	0x02, 0x03, 0x00, 0x00, 0x02, 0x06, 0x01, 0x00, 0x04, 0x0b, 0x08, 0x00, 0x01, 0x00, 0x00, 0x00
        /*0020*/ 	.byte	0x00, 0x00, 0x00, 0x00


//--------------------- .nv.info._Z8baselinePfS_  --------------------------
	.section	.nv.info._Z8baselinePfS_,"",@"SHT_CUDA_INFO"
	.sectionflags	@""
	.align	4


	//----- nvinfo : EIATTR_CUDA_API_VERSION
	.align		4
        /*0000*/ 	.byte	0x04, 0x37
        /*0002*/ 	.short	(.L_14 - .L_13)
.L_13:
        /*0004*/ 	.word	0x00000082


	//----- nvinfo : EIATTR_KPARAM_INFO
	.align		4
.L_14:
        /*0008*/ 	.byte	0x04, 0x17
        /*000a*/ 	.short	(.L_16 - .L_15)
.L_15:
        /*000c*/ 	.word	0x00000000
        /*0010*/ 	.short	0x0001
        /*0012*/ 	.short	0x0008
        /*0014*/ 	.byte	0x00, 0xf5, 0x21, 0x00


	//----- nvinfo : EIATTR_KPARAM_INFO
	.align		4
.L_16:
        /*0018*/ 	.byte	0x04, 0x17
        /*001a*/ 	.short	(.L_18 - .L_17)
.L_17:
        /*001c*/ 	.word	0x00000000
        /*0020*/ 	.short	0x0000
        /*0022*/ 	.short	0x0000
        /*0024*/ 	.byte	0x00, 0xf5, 0x21, 0x00


	//----- nvinfo : EIATTR_SPARSE_MMA_MASK
	.align		4
.L_18:
        /*0028*/ 	.byte	0x03, 0x50
        /*002a*/ 	.short	0x0000


	//----- nvinfo : EIATTR_MAXREG_COUNT
	.align		4
        /*002c*/ 	.byte	0x03, 0x1b
        /*002e*/ 	.short	0x00ff


	//----- nvinfo : EIATTR_MERCURY_ISA_VERSION
	.align		4
        /*0030*/ 	.byte	0x03, 0x5f
        /*0032*/ 	.short	0x0101


	//----- nvinfo : EIATTR_VRC_CTA_INIT_COUNT
	.align		4
        /*0034*/ 	.byte	0x02, 0x4a
	.zero		1
	.zero		1


	//----- nvinfo : EIATTR_EXIT_INSTR_OFFSETS
	.align		4
        /*0038*/ 	.byte	0x04, 0x1c
        /*003a*/ 	.short	(.L_20 - .L_19)


	//   ....[0]....
.L_19:
        /*003c*/ 	.word	0x000000c0


	//----- nvinfo : EIATTR_CBANK_PARAM_SIZE
	.align		4
.L_20:
        /*0040*/ 	.byte	0x03, 0x19
        /*0042*/ 	.short	0x0010


	//----- nvinfo : EIATTR_PARAM_CBANK
	.align		4
        /*0044*/ 	.byte	0x04, 0x0a
        /*0046*/ 	.short	(.L_22 - .L_21)
	.align		4
.L_21:
        /*0048*/ 	.word	index@(.nv.constant0._Z8baselinePfS_)
        /*004c*/ 	.short	0x0380
        /*004e*/ 	.short	0x0010


	//----- nvinfo : EIATTR_SW_WAR
	.align		4
.L_22:
        /*0050*/ 	.byte	0x04, 0x36
        /*0052*/ 	.short	(.L_24 - .L_23)
.L_23:
        /*0054*/ 	.word	0x00000008
.L_24:


//--------------------- .nv.info._Z9transformPfS_Pd --------------------------
	.section	.nv.info._Z9transformPfS_Pd,"",@"SHT_CUDA_INFO"
	.sectionflags	@""
	.align	4


	//----- nvinfo : EIATTR_CUDA_API_VERSION
	.align		4
        /*0000*/ 	.byte	0x04, 0x37
        /*0002*/ 	.short	(.L_26 - .L_25)
.L_25:
        /*0004*/ 	.word	0x00000082


	//----- nvinfo : EIATTR_KPARAM_INFO
	.align		4
.L_26:
        /*0008*/ 	.byte	0x04, 0x17
        /*000a*/ 	.short	(.L_28 - .L_27)
.L_27:
        /*000c*/ 	.word	0x00000000
        /*0010*/ 	.short	0x0002
        /*0012*/ 	.short	0x0010
        /*0014*/ 	.byte	0x00, 0xf5, 0x21, 0x00


	//----- nvinfo : EIATTR_KPARAM_INFO
	.align		4
.L_28:
        /*0018*/ 	.byte	0x04, 0x17
        /*001a*/ 	.short	(.L_30 - .L_29)
.L_29:
        /*001c*/ 	.word	0x00000000
        /*0020*/ 	.short	0x0001
        /*0022*/ 	.short	0x0008
        /*0024*/ 	.byte	0x00, 0xf5, 0x21, 0x00


	//----- nvinfo : EIATTR_KPARAM_INFO
	.align		4
.L_30:
        /*0028*/ 	.byte	0x04, 0x17
        /*002a*/ 	.short	(.L_32 - .L_31)
.L_31:
        /*002c*/ 	.word	0x00000000
        /*0030*/ 	.short	0x0000
        /*0032*/ 	.short	0x0000
        /*0034*/ 	.byte	0x00, 0xf5, 0x21, 0x00


	//----- nvinfo : EIATTR_SPARSE_MMA_MASK
	.align		4
.L_32:
        /*0038*/ 	.byte	0x03, 0x50
        /*003a*/ 	.short	0x0000


	//----- nvinfo : EIATTR_MAXREG_COUNT
	.align		4
        /*003c*/ 	.byte	0x03, 0x1b
        /*003e*/ 	.short	0x00ff


	//----- nvinfo : EIATTR_NUM_BARRIERS
	.align		4
        /*0040*/ 	.byte	0x02, 0x4c
        /*0042*/ 	.byte	0x01
	.zero		1


	//----- nvinfo : EIATTR_MERCURY_ISA_VERSION
	.align		4
        /*0044*/ 	.byte	0x03, 0x5f
        /*0046*/ 	.short	0x0101


	//----- nvinfo : EIATTR_VRC_CTA_INIT_COUNT
	.align		4
        /*0048*/ 	.byte	0x02, 0x4a
	.zero		1
	.zero		1


	//----- nvinfo : EIATTR_EXIT_INSTR_OFFSETS
	.align		4
        /*004c*/ 	.byte	0x04, 0x1c
        /*004e*/ 	.short	(.L_34 - .L_33)


	//   ....[0]....
.L_33:
        /*0050*/ 	.word	0x000000d0


	//   ....[1]....
        /*0054*/ 	.word	0x000038f0


	//   ....[2]....
        /*0058*/ 	.word	0x00003f50


	//----- nvinfo : EIATTR_CRS_STACK_SIZE
	.align		4
.L_34:
        /*005c*/ 	.byte	0x04, 0x1e
        /*005e*/ 	.short	(.L_36 - .L_35)
.L_35:
        /*0060*/ 	.word	0x00000000


	//----- nvinfo : EIATTR_CBANK_PARAM_SIZE
	.align		4
.L_36:
        /*0064*/ 	.byte	0x03, 0x19
        /*0066*/ 	.short	0x0018


	//----- nvinfo : EIATTR_PARAM_CBANK
	.align		4
        /*0068*/ 	.byte	0x04, 0x0a
        /*006a*/ 	.short	(.L_38 - .L_37)
	.align		4
.L_37:
        /*006c*/ 	.word	index@(.nv.constant0._Z9transformPfS_Pd)
        /*0070*/ 	.short	0x0380
        /*0072*/ 	.short	0x0018


	//----- nvinfo : EIATTR_SW_WAR
	.align		4
.L_38:
        /*0074*/ 	.byte	0x04, 0x36
        /*0076*/ 	.short	(.L_40 - .L_39)
.L_39:
        /*0078*/ 	.word	0x00000008
.L_40:


//--------------------- .nv.callgraph             --------------------------
	.section	.nv.callgraph,"",@"SHT_CUDA_CALLGRAPH"
	.align	4
	.sectionentsize	8
	.align		4
        /*0000*/ 	.word	0x00000000
	.align		4
        /*0004*/ 	.word	0xffffffff
	.align		4
        /*0008*/ 	.word	0x00000000
	.align		4
        /*000c*/ 	.word	0xfffffffe
	.align		4
        /*0010*/ 	.word	0x00000000
	.align		4
        /*0014*/ 	.word	0xfffffffd
	.align		4
        /*0018*/ 	.word	0x00000000
	.align		4
        /*001c*/ 	.word	0xfffffffc


//--------------------- .nv.constant4             --------------------------
	.section	.nv.constant4,"a",@progbits
	.align	8
	.align		8
.nv.constant4:
        /*0000*/ 	.dword	__cudart_i2opi_f


//--------------------- .text._Z8baselinePfS_     --------------------------
	.section	.text._Z8baselinePfS_,"ax",@progbits
	.align	128
        .global         _Z8baselinePfS_
        .type           _Z8baselinePfS_,@function
        .size           _Z8baselinePfS_,(.L_x_43 - _Z8baselinePfS_)
        .other          _Z8baselinePfS_,@"STO_CUDA_ENTRY STV_DEFAULT"
_Z8baselinePfS_:
.text._Z8baselinePfS_:
[----:B------:R-:W-:Y:S01]  /*0000*/  LDC R1, c[0x0][0x37c] ;  /* 0x0000df00ff017b82 */ /* 0x000fe20000000800 */
[----:B------:R-:W0:Y:S07]  /*0010*/  S2R R0, SR_TID.X ;  /* 0x0000000000007919 */ /* 0x000e2e0000002100 */
[----:B------:R-:W0:Y:S01]  /*0020*/  S2UR UR6, SR_CTAID.X ;  /* 0x00000000000679c3 */ /* 0x000e220000002500 */
[----:B------:R-:W1:Y:S07]  /*0030*/  LDCU.64 UR4, c[0x0][0x358] ;  /* 0x00006b00ff0477ac */ /* 0x000e6e0008000a00 */
[----:B------:R-:W0:Y:S08]  /*0040*/  LDC R7, c[0x0][0x360] ;  /* 0x0000d800ff077b82 */ /* 0x000e300000000800 */
[----:B------:R-:W2:Y:S08]  /*0050*/  LDC.64 R2, c[0x0][0x380] ;  /* 0x0000e000ff027b82 */ /* 0x000eb00000000a00 */
[----:B------:R-:W3:Y:S01]  /*0060*/  LDC.64 R4, c[0x0][0x388] ;  /* 0x0000e200ff047b82 */ /* 0x000ee20000000a00 */
[----:B0-----:R-:W-:-:S04]  /*0070*/  IMAD R7, R7, UR6, R0 ;  /* 0x0000000607077c24 */ /* 0x001fc8000f8e0200 */
[----:B--2---:R-:W-:-:S06]  /*0080*/  IMAD.WIDE R2, R7, 0x4, R2 ;  /* 0x0000000407027825 */ /* 0x004fcc00078e0202 */
[----:B-1----:R-:W2:Y:S01]  /*0090*/  LDG.E R3, desc[UR4][R2.64] ;  /* 0x0000000402037981 */ /* 0x002ea2000c1e1900 */
[----:B---3--:R-:W-:-:S05]  /*00a0*/  IMAD.WIDE R4, R7, 0x4, R4 ;  /* 0x0000000407047825 */ /* 0x008fca00078e0204 */
[----:B--2---:R-:W-:Y:S01]  /*00b0*/  STG.E desc[UR4][R4.64], R3 ;  /* 0x0000000304007986 */ /* 0x004fe2000c101904 */
[----:B------:R-:W-:Y:S05]  /*00c0*/  EXIT ;  /* 0x000000000000794d */ /* 0x000fea0003800000 */
.L_x_0:
[----:B------:R-:W-:-:S00]  /*00d0*/  BRA `(.L_x_0) ;  /* 0xfffffffc00fc7947 */ /* 0x000fc0000383ffff */
[----:B------:R-:W-:-:S00]  /*00e0*/  NOP ;  /* 0x0000000000007918 */ /* 0x000fc00000000000 */
        /* <DEDUP_REMOVED lines=9> */
.L_x_43:


//--------------------- .text._Z9transformPfS_Pd  --------------------------
	.section	.text._Z9transformPfS_Pd,"ax",@progbits
	.align	128
        .global         _Z9transformPfS_Pd
        .type           _Z9transformPfS_Pd,@function
        .size           _Z9transformPfS_Pd,(.L_x_44 - _Z9transformPfS_Pd)
        .other          _Z9transformPfS_Pd,@"STO_CUDA_ENTRY STV_DEFAULT"
_Z9transformPfS_Pd:
.text._Z9transformPfS_Pd:
[----:B------:R-:W-:Y:S01]  /*0000*/  LDC R1, c[0x0][0x37c] ;  /* 0x0000df00ff017b82 */ /* 0x000fe20000000800 */
[----:B------:R-:W0:Y:S07]  /*0010*/  S2R R3, SR_TID.X ;  /* 0x0000000000037919 */ /* 0x000e2e0000002100 */
[----:B------:R-:W1:Y:S01]  /*0020*/  S2UR UR6, SR_CTAID.X ;  /* 0x00000000000679c3 */ /* 0x000e620000002500 */
[----:B------:R-:W1:Y:S02]  /*0030*/  LDCU UR4, c[0x0][0x360] ;  /* 0x00006c00ff0477ac */ /* 0x000e640008000800 */
[----:B-1----:R-:W-:Y:S01]  /*0040*/  UIMAD UR6, UR6, UR4, URZ ;  /* 0x00000004060672a4 */ /* 0x002fe2000f8e02ff */
[----:B0-----:R-:W-:-:S05]  /*0050*/  ISETP.GT.U32.AND P0, PT, R3, 0x3f, PT ;  /* 0x0000003f0300780c */ /* 0x001fca0003f04070 */
[----:B------:R-:W-:-:S05]  /*0060*/  VIADD R2, R3, UR6 ;  /* 0x0000000603027c36 */ /* 0x000fca0008000000 */
[----:B------:R-:W-:-:S03]  /*0070*/  ISETP.GT.AND P1, PT, R2, 0x7ffffff, PT ;  /* 0x07ffffff0200780c */ /* 0x000fc60003f24270 */
[----:B------:R-:W0:Y:S01]  /*0080*/  @!P0 S2R R5, SR_CgaCtaId ;  /* 0x0000000000058919 */ /* 0x000e220000008800 */
[----:B------:R-:W-:-:S04]  /*0090*/  @!P0 MOV R0, 0x400 ;  /* 0x0000040000008802 */ /* 0x000fc80000000f00 */
[----:B0-----:R-:W-:-:S05]  /*00a0*/  @!P0 LEA R0, R5, R0, 0x18 ;  /* 0x0000000005008211 */ /* 0x001fca00078ec0ff */
[----:B------:R-:W-:-:S05]  /*00b0*/  @!P0 IMAD R0, R3, 0x8, R0 ;  /* 0x0000000803008824 */ /* 0x000fca00078e0200 */
[----:B------:R0:W-:Y:S01]  /*00c0*/  @!P0 STS.64 [R0], RZ ;  /* 0x000000ff00008388 */ /* 0x0001e20000000a00 */
[----:B------:R-:W-:Y:S05]  /*00d0*/  @P1 EXIT ;  /* 0x000000000000194d */ /* 0x000fea0003800000 */
[----:B------:R-:W1:Y:S01]  /*00e0*/  LDC.64 R6, c[0x0][0x380] ;  /* 0x0000e000ff067b82 */ /* 0x000e620000000a00 */
[----:B------:R-:W0:Y:S01]  /*00f0*/  LDCU.64 UR8, c[0x0][0x358] ;  /* 0x00006b00ff0877ac */ /* 0x000e220008000a00 */
[----:B-1----:R-:W-:-:S05]  /*0100*/  IMAD.WIDE R6, R2, 0x4, R6 ;  /* 0x0000000402067825 */ /* 0x002fca00078e0206 */
[----:B0-----:R0:W5:Y:S04]  /*0110*/  LDG.E R0, desc[UR8][R6.64] ;  /* 0x0000000806007981 */ /* 0x001168000c1e1900 */
[----:B------:R0:W5:Y:S01]  /*0120*/  LDG.E R4, desc[UR8][R6.64+-0x40] ;  /* 0xffffc00806047981 */ /* 0x000162000c1e1900 */
[C---:B------:R-:W-:Y:S01]  /*0130*/  LOP3.LUT R5, R2.reuse, 0x3, RZ, 0xc0, !PT ;  /* 0x0000000302057812 */ /* 0x040fe200078ec0ff */
[----:B------:R-:W-:Y:S01]  /*0140*/  BSSY.RECONVERGENT B0, `(.L_x_1) ;  /* 0x0000360000007945 */ /* 0x000fe20003800200 */
[----:B------:R-:W-:Y:S02]  /*0150*/  LOP3.LUT R8, R2, 0x10, RZ, 0xc0, !PT ;  /* 0x0000001002087812 */ /* 0x000fe400078ec0ff */
[----:B------:R-:W-:-:S13]  /*0160*/  ISETP.GT.AND P0, PT, R5, 0x1, PT ;  /* 0x000000010500780c */ /* 0x000fda0003f04270 */
[----:B0-----:R-:W-:Y:S05]  /*0170*/  @P0 BRA `(.L_x_2) ;  /* 0x0000002c00a00947 */ /* 0x001fea0003800000 */
[----:B------:R-:W-:-:S13]  /*0180*/  ISETP.NE.AND P0, PT, R5, RZ, PT ;  /* 0x000000ff0500720c */ /* 0x000fda0003f05270 */
[----:B------:R-:W-:Y:S05]  /*0190*/  @!P0 BRA `(.L_x_3) ;  /* 0x0000001400d48947 */ /* 0x000fea0003800000 */
[----:B------:R-:W-:-:S13]  /*01a0*/  ISETP.NE.AND P0, PT, R8, RZ, PT ;  /* 0x000000ff0800720c */ /* 0x000fda0003f05270 */
[----:B------:R-:W-:Y:S05]  /*01b0*/  @P0 BRA `(.L_x_4) ;  /* 0x0000000400f40947 */ /* 0x000fea0003800000 */
[C---:B-----5:R-:W-:Y:S01]  /*01c0*/  FMUL R4, R0.reuse, 0.63661974668502807617 ;  /* 0x3f22f98300047820 */ /* 0x060fe20000400000 */
[----:B------:R-:W-:Y:S01]  /*01d0*/  FSETP.GE.AND P0, PT, |R0|, 105615, PT ;  /* 0x47ce47800000780b */ /* 0x000fe20003f06200 */
[----:B------:R-:W-:Y:S02]  /*01e0*/  BSSY.RECONVERGENT B1, `(.L_x_5) ;  /* 0x0000067000017945 */ /* 0x000fe40003800200 */
[----:B------:R-:W0:Y:S02]  /*01f0*/  F2I.NTZ R8, R4 ;  /* 0x0000000400087305 */ /* 0x000e240000203100 */
[----:B0-----:R-:W-:-:S05]  /*0200*/  I2FP.F32.S32 R5, R8 ;  /* 0x0000000800057245 */ /* 0x001fca0000201400 */
[----:B------:R-:W-:-:S04]  /*0210*/  FFMA R6, R5, -1.5707962512969970703, R0 ;  /* 0xbfc90fda05067823 */ /* 0x000fc80000000000 */
[----:B------:R-:W-:-:S04]  /*0220*/  FFMA R6, R5, -7.5497894158615963534e-08, R6 ;  /* 0xb3a2216805067823 */ /* 0x000fc80000000006 */
[----:B------:R-:W-:Y:S01]  /*0230*/  FFMA R6, R5, -5.3903029534742383927e-15, R6 ;  /* 0xa7c234c505067823 */ /* 0x000fe20000000006 */
[----:B------:R-:W-:Y:S06]  /*0240*/  @!P0 BRA `(.L_x_6) ;  /* 0x0000000400808947 */ /* 0x000fec0003800000 */
[----:B------:R-:W-:-:S13]  /*0250*/  FSETP.NEU.AND P0, PT, |R0|, +INF , PT ;  /* 0x7f8000000000780b */ /* 0x000fda0003f0d200 */
[----:B------:R-:W-:Y:S01]  /*0260*/  @!P0 FMUL R6, RZ, R0 ;  /* 0x00000000ff068220 */ /* 0x000fe20000400000 */
[----:B------:R-:W-:Y:S01]  /*0270*/  @!P0 IMAD.MOV.U32 R8, RZ, RZ, RZ ;  /* 0x000000ffff088224 */ /* 0x000fe200078e00ff */
[----:B------:R-:W-:Y:S06]  /*0280*/  @!P0 BRA `(.L_x_6) ;  /* 0x0000000400708947 */ /* 0x000fec0003800000 */
[----:B------:R-:W-:Y:S02]  /*0290*/  IMAD.SHL.U32 R5, R0, 0x100, RZ ;  /* 0x0000010000057824 */ /* 0x000fe400078e00ff */
[----:B------:R-:W-:Y:S02]  /*02a0*/  HFMA2 R4, -RZ, RZ, 0, 0 ;  /* 0x00000000ff047431 */ /* 0x000fe400000001ff */
[----:B------:R-:W-:Y:S01]  /*02b0*/  IMAD.MOV.U32 R16, RZ, RZ, RZ ;  /* 0x000000ffff107224 */ /* 0x000fe200078e00ff */
[----:B------:R-:W0:Y:S01]  /*02c0*/  LDCU.64 UR10, c[0x4][URZ] ;  /* 0x01000000ff0a77ac */ /* 0x000e220008000a00 */
[----:B------:R-:W-:Y:S01]  /*02d0*/  LOP3.LUT R5, R5, 0x80000000, RZ, 0xfc, !PT ;  /* 0x8000000005057812 */ /* 0x000fe200078efcff */
[----:B------:R-:W-:Y:S01]  /*02e0*/  UMOV UR5, URZ ;  /* 0x000000ff00057c82 */ /* 0x000fe20008000000 */
[----:B------:R-:W-:-:S05]  /*02f0*/  UMOV UR4, URZ ;  /* 0x000000ff00047c82 */ /* 0x000fca0008000000 */
.L_x_7:
[----:B0-----:R-:W-:Y:S02]  /*0300*/  IMAD.U32 R8, RZ, RZ, UR10 ;  /* 0x0000000aff087e24 */ /* 0x001fe4000f8e00ff */
[----:B------:R-:W-:-:S05]  /*0310*/  IMAD.U32 R9, RZ, RZ, UR11 ;  /* 0x0000000bff097e24 */ /* 0x000fca000f8e00ff */
[----:B------:R-:W2:Y:S01]  /*0320*/  LDG.E.CONSTANT R6, desc[UR8][R8.64] ;  /* 0x0000000808067981 */ /* 0x000ea2000c1e9900 */
[----:B------:R-:W-:Y:S01]  /*0330*/  UIADD3 UR4, UPT, UPT, UR4, 0x1, URZ ;  /* 0x0000000104047890 */ /* 0x000fe2000fffe0ff */
[C---:B------:R-:W-:Y:S01]  /*0340*/  ISETP.EQ.AND P0, PT, R16.reuse, RZ, PT ;  /* 0x000000ff1000720c */ /* 0x040fe20003f02270 */
[----:B------:R-:W-:Y:S01]  /*0350*/  UIADD3 UR10, UP1, UPT, UR10, 0x4, URZ ;  /* 0x000000040a0a7890 */ /* 0x000fe2000ff3e0ff */
[C---:B------:R-:W-:Y:S01]  /*0360*/  ISETP.EQ.AND P1, PT, R16.reuse, 0x4, PT ;  /* 0x000000041000780c */ /* 0x040fe20003f22270 */
[----:B------:R-:W-:Y:S01]  /*0370*/  UISETP.NE.AND UP0, UPT, UR4, 0x6, UPT ;  /* 0x000000060400788c */ /* 0x000fe2000bf05270 */
[C---:B------:R-:W-:Y:S01]  /*0380*/  ISETP.EQ.AND P2, PT, R16.reuse, 0x8, PT ;  /* 0x000000081000780c */ /* 0x040fe20003f42270 */
[----:B------:R-:W-:Y:S01]  /*0390*/  UIADD3.X UR11, UPT, UPT, URZ, UR11, URZ, UP1, !UPT ;  /* 0x0000000bff0b7290 */ /* 0x000fe20008ffe4ff */
[C---:B------:R-:W-:Y:S02]  /*03a0*/  ISETP.EQ.AND P3, PT, R16.reuse, 0xc, PT ;  /* 0x0000000c1000780c */ /* 0x040fe40003f62270 */
[----:B------:R-:W-:-:S02]  /*03b0*/  ISETP.EQ.AND P4, PT, R16, 0x10, PT ;  /* 0x000000101000780c */ /* 0x000fc40003f82270 */
[C---:B------:R-:W-:Y:S02]  /*03c0*/  ISETP.EQ.AND P5, PT, R16.reuse, 0x14, PT ;  /* 0x000000141000780c */ /* 0x040fe40003fa2270 */
[----:B------:R-:W-:Y:S01]  /*03d0*/  IADD3 R16, PT, PT, R16, 0x4, RZ ;  /* 0x0000000410107810 */ /* 0x000fe20007ffe0ff */
[----:B--2---:R-:W-:-:S03]  /*03e0*/  IMAD.WIDE.U32 R6, R6, R5, RZ ;  /* 0x0000000506067225 */ /* 0x004fc600078e00ff */
[----:B------:R-:W-:-:S04]  /*03f0*/  IADD3 R6, P6, PT, R6, R4, RZ ;  /* 0x0000000406067210 */ /* 0x000fc80007fde0ff */
[----:B------:R-:W-:Y:S01]  /*0400*/  IADD3.X R4, PT, PT, R7, UR5, RZ, P6, !PT ;  /* 0x0000000507047c10 */ /* 0x000fe2000b7fe4ff */
[--C-:B------:R-:W-:Y:S01]  /*0410*/  @P0 IMAD.MOV.U32 R10, RZ, RZ, R6.reuse ;  /* 0x000000ffff0a0224 */ /* 0x100fe200078e0006 */
[----:B------:R-:W-:Y:S01]  /*0420*/  @P1 MOV R11, R6 ;  /* 0x00000006000b1202 */ /* 0x000fe20000000f00 */
[--C-:B------:R-:W-:Y:S02]  /*0430*/  @P2 IMAD.MOV.U32 R12, RZ, RZ, R6.reuse ;  /* 0x000000ffff0c2224 */ /* 0x100fe400078e0006 */
[--C-:B------:R-:W-:Y:S02]  /*0440*/  @P3 IMAD.MOV.U32 R13, RZ, RZ, R6.reuse ;  /* 0x000000ffff0d3224 */ /* 0x100fe400078e0006 */
[--C-:B------:R-:W-:Y:S02]  /*0450*/  @P4 IMAD.MOV.U32 R14, RZ, RZ, R6.reuse ;  /* 0x000000ffff0e4224 */ /* 0x100fe400078e0006 */
[----:B------:R-:W-:Y:S01]  /*0460*/  @P5 IMAD.MOV.U32 R15, RZ, RZ, R6 ;  /* 0x000000ffff0f5224 */ /* 0x000fe200078e0006 */
[----:B------:R-:W-:Y:S06]  /*0470*/  BRA.U UP0, `(.L_x_7) ;  /* 0xfffffffd00a07547 */ /* 0x000fec000b83ffff */
[----:B------:R-:W-:Y:S01]  /*0480*/  SHF.R.U32.HI R5, RZ, 0x17, R0 ;  /* 0x00000017ff057819 */ /* 0x000fe20000011600 */
[----:B------:R-:W-:Y:S03]  /*0490*/  BSSY.RECONVERGENT B2, `(.L_x_8) ;  /* 0x0000029000027945 */ /* 0x000fe60003800200 */
[C---:B------:R-:W-:Y:S02]  /*04a0*/  LOP3.LUT R6, R5.reuse, 0xe0, RZ, 0xc0, !PT ;  /* 0x000000e005067812 */ /* 0x040fe400078ec0ff */
[----:B------:R-:W-:-:S03]  /*04b0*/  LOP3.LUT P6, RZ, R5, 0x1f, RZ, 0xc0, !PT ;  /* 0x0000001f05ff7812 */ /* 0x000fc600078cc0ff */
[----:B------:R-:W-:-:S05]  /*04c0*/  VIADD R6, R6, 0xffffff80 ;  /* 0xffffff8006067836 */ /* 0x000fca0000000000 */
[----:B------:R-:W-:-:S05]  /*04d0*/  SHF.R.U32.HI R6, RZ, 0x5, R6 ;  /* 0x00000005ff067819 */ /* 0x000fca0000011606 */
[----:B------:R-:W-:-:S05]  /*04e0*/  IMAD.U32 R9, R6, -0x4, RZ ;  /* 0xfffffffc06097824 */ /* 0x000fca00078e00ff */
[C---:B------:R-:W-:Y:S02]  /*04f0*/  ISETP.EQ.AND P3, PT, R9.reuse, -0x18, PT ;  /* 0xffffffe80900780c */ /* 0x040fe40003f62270 */
[C---:B------:R-:W-:Y:S02]  /*0500*/  ISETP.EQ.AND P4, PT, R9.reuse, -0x14, PT ;  /* 0xffffffec0900780c */ /* 0x040fe40003f82270 */
[C---:B------:R-:W-:Y:S02]  /*0510*/  ISETP.EQ.AND P2, PT, R9.reuse, -0x10, PT ;  /* 0xfffffff00900780c */ /* 0x040fe40003f42270 */
[C---:B------:R-:W-:Y:S02]  /*0520*/  ISETP.EQ.AND P1, PT, R9.reuse, -0xc, PT ;  /* 0xfffffff40900780c */ /* 0x040fe40003f22270 */
[C---:B------:R-:W-:Y:S02]  /*0530*/  ISETP.EQ.AND P0, PT, R9.reuse, -0x8, PT ;  /* 0xfffffff80900780c */ /* 0x040fe40003f02270 */
[----:B------:R-:W-:-:S03]  /*0540*/  ISETP.EQ.AND P5, PT, R9, RZ, PT ;  /* 0x000000ff0900720c */ /* 0x000fc60003fa2270 */
[--C-:B------:R-:W-:Y:S01]  /*0550*/  @P3 IMAD.MOV.U32 R6, RZ, RZ, R10.reuse ;  /* 0x000000ffff063224 */ /* 0x100fe200078e000a */
[C---:B------:R-:W-:Y:S01]  /*0560*/  ISETP.EQ.AND P3, PT, R9.reuse, -0x4, PT ;  /* 0xfffffffc0900780c */ /* 0x040fe20003f62270 */
[----:B------:R-:W-:Y:S01]  /*0570*/  @P4 IMAD.MOV.U32 R7, RZ, RZ, R10 ;  /* 0x000000ffff074224 */ /* 0x000fe200078e000a */
[----:B------:R-:W-:Y:S01]  /*0580*/  @P4 MOV R6, R11 ;  /* 0x0000000b00064202 */ /* 0x000fe20000000f00 */
[----:B------:R-:W-:Y:S01]  /*0590*/  @P2 IMAD.MOV.U32 R6, RZ, RZ, R12 ;  /* 0x000000ffff062224 */ /* 0x000fe200078e000c */
[----:B------:R-:W-:Y:S01]  /*05a0*/  ISETP.EQ.AND P4, PT, R9, 0x4, PT ;  /* 0x000000040900780c */ /* 0x000fe20003f82270 */
[----:B------:R-:W-:Y:S02]  /*05b0*/  @P1 IMAD.MOV.U32 R6, RZ, RZ, R13 ;  /* 0x000000ffff061224 */ /* 0x000fe400078e000d */
[----:B------:R-:W-:Y:S02]  /*05c0*/  @P0 IMAD.MOV.U32 R6, RZ, RZ, R14 ;  /* 0x000000ffff060224 */ /* 0x000fe400078e000e */
[----:B------:R-:W-:-:S02]  /*05d0*/  @P2 IMAD.MOV.U32 R7, RZ, RZ, R11 ;  /* 0x000000ffff072224 */ /* 0x000fc400078e000b */
[----:B------:R-:W-:Y:S01]  /*05e0*/  @P1 IMAD.MOV.U32 R7, RZ, RZ, R12 ;  /* 0x000000ffff071224 */ /* 0x000fe200078e000c */
[----:B------:R-:W-:Y:S01]  /*05f0*/  @P0 MOV R7, R13 ;  /* 0x0000000d00070202 */ /* 0x000fe20000000f00 */
[--C-:B------:R-:W-:Y:S01]  /*0600*/  @P3 IMAD.MOV.U32 R6, RZ, RZ, R15.reuse ;  /* 0x000000ffff063224 */ /* 0x100fe200078e000f */
[----:B------:R-:W-:Y:S01]  /*0610*/  @P5 MOV R6, R4 ;  /* 0x0000000400065202 */ /* 0x000fe20000000f00 */
[----:B------:R-:W-:Y:S02]  /*0620*/  @P3 IMAD.MOV.U32 R7, RZ, RZ, R14 ;  /* 0x000000ffff073224 */ /* 0x000fe400078e000e */
[----:B------:R-:W-:Y:S02]  /*0630*/  @P5 IMAD.MOV.U32 R7, RZ, RZ, R15 ;  /* 0x000000ffff075224 */ /* 0x000fe400078e000f */
[----:B------:R-:W-:Y:S02]  /*0640*/  @P4 IMAD.MOV.U32 R7, RZ, RZ, R4 ;  /* 0x000000ffff074224 */ /* 0x000fe400078e0004 */
[----:B------:R-:W-:Y:S01]  /*0650*/  IMAD.MOV.U32 R8, RZ, RZ, R6 ;  /* 0x000000ffff087224 */ /* 0x000fe200078e0006 */
[----:B------:R-:W-:Y:S06]  /*0660*/  @!P6 BRA `(.L_x_9) ;  /* 0x00000000002ce947 */ /* 0x000fec0003800000 */
[----:B------:R-:W-:Y:S01]  /*0670*/  @P2 IMAD.MOV.U32 R6, RZ, RZ, R10 ;  /* 0x000000ffff062224 */ /* 0x000fe200078e000a */
[----:B------:R-:W-:Y:S01]  /*0680*/  LOP3.LUT R5, R5, 0x1f, RZ, 0xc0, !PT ;  /* 0x0000001f05057812 */ /* 0x000fe200078ec0ff */
[----:B------:R-:W-:Y:S01]  /*0690*/  @P1 IMAD.MOV.U32 R6, RZ, RZ, R11 ;  /* 0x000000ffff061224 */ /* 0x000fe200078e000b */
[----:B------:R-:W-:Y:S01]  /*06a0*/  @P0 MOV R6, R12 ;  /* 0x0000000c00060202 */ /* 0x000fe20000000f00 */
[----:B------:R-:W-:Y:S01]  /*06b0*/  @P3 IMAD.MOV.U32 R6, RZ, RZ, R13 ;  /* 0x000000ffff063224 */ /* 0x000fe200078e000d */
[----:B------:R-:W-:Y:S01]  /*06c0*/  ISETP.EQ.AND P0, PT, R9, 0x8, PT ;  /* 0x000000080900780c */ /* 0x000fe20003f02270 */
[----:B------:R-:W-:Y:S01]  /*06d0*/  @P5 IMAD.MOV.U32 R6, RZ, RZ, R14 ;  /* 0x000000ffff065224 */ /* 0x000fe200078e000e */
[----:B------:R-:W-:Y:S01]  /*06e0*/  SHF.L.W.U32.HI R8, R7, R5, R8 ;  /* 0x0000000507087219 */ /* 0x000fe20000010e08 */
[----:B------:R-:W-:-:S10]  /*06f0*/  @P4 IMAD.MOV.U32 R6, RZ, RZ, R15 ;  /* 0x000000ffff064224 */ /* 0x000fd400078e000f */
[----:B------:R-:W-:-:S05]  /*0700*/  @P0 IMAD.MOV.U32 R6, RZ, RZ, R4 ;  /* 0x000000ffff060224 */ /* 0x000fca00078e0004 */
[----:B------:R-:W-:-:S07]  /*0710*/  SHF.L.W.U32.HI R7, R6, R5, R7 ;  /* 0x0000000506077219 */ /* 0x000fce0000010e07 */
.L_x_9:
[----:B------:R-:W-:Y:S05]  /*0720*/  BSYNC.RECONVERGENT B2 ;  /* 0x0000000000027941 */ /* 0x000fea0003800200 */
.L_x_8:
[C---:B------:R-:W-:Y:S01]  /*0730*/  SHF.L.W.U32.HI R9, R7.reuse, 0x2, R8 ;  /* 0x0000000207097819 */ /* 0x040fe20000010e08 */
[----:B------:R-:W-:Y:S01]  /*0740*/  UMOV UR4, 0x54442d19 ;  /* 0x54442d1900047882 */ /* 0x000fe20000000000 */
[----:B------:R-:W-:Y:S01]  /*0750*/  SHF.L.U32 R7, R7, 0x2, RZ ;  /* 0x0000000207077819 */ /* 0x000fe200000006ff */
[----:B------:R-:W-:Y:S01]  /*0760*/  UMOV UR5, 0x3bf921fb ;  /* 0x3bf921fb00057882 */ /* 0x000fe20000000000 */
[----:B------:R-:W-:Y:S02]  /*0770*/  SHF.R.S32.HI R4, RZ, 0x1f, R9 ;  /* 0x0000001fff047819 */ /* 0x000fe40000011409 */
[----:B------:R-:W-:Y:S02]  /*0780*/  ISETP.GE.AND P0, PT, R0, RZ, PT ;  /* 0x000000ff0000720c */ /* 0x000fe40003f06270 */
[C---:B------:R-:W-:Y:S02]  /*0790*/  LOP3.LUT R6, R4.reuse, R7, RZ, 0x3c, !PT ;  /* 0x0000000704067212 */ /* 0x040fe400078e3cff */
[----:B------:R-:W-:-:S02]  /*07a0*/  LOP3.LUT R7, R4, R9, RZ, 0x3c, !PT ;  /* 0x0000000904077212 */ /* 0x000fc400078e3cff */
[----:B------:R-:W-:Y:S02]  /*07b0*/  SHF.R.U32.HI R8, RZ, 0x1e, R8 ;  /* 0x0000001eff087819 */ /* 0x000fe40000011608 */
[----:B------:R-:W0:Y:S01]  /*07c0*/  I2F.F64.S64 R4, R6 ;  /* 0x0000000600047312 */ /* 0x000e220000301c00 */
[C---:B------:R-:W-:Y:S02]  /*07d0*/  LOP3.LUT R0, R9.reuse, R0, RZ, 0x3c, !PT ;  /* 0x0000000009007212 */ /* 0x040fe400078e3cff */
[----:B------:R-:W-:Y:S02]  /*07e0*/  LEA.HI R8, R9, R8, RZ, 0x1 ;  /* 0x0000000809087211 */ /* 0x000fe400078f08ff */
[----:B------:R-:W-:-:S03]  /*07f0*/  ISETP.GE.AND P1, PT, R0, RZ, PT ;  /* 0x000000ff0000720c */ /* 0x000fc60003f26270 */
[----:B------:R-:W-:-:S04]  /*0800*/  IMAD.MOV R0, RZ, RZ, -R8 ;  /* 0x000000ffff007224 */ /* 0x000fc800078e0a08 */
[----:B------:R-:W-:Y:S01]  /*0810*/  @!P0 IMAD.MOV.U32 R8, RZ, RZ, R0 ;  /* 0x000000ffff088224 */ /* 0x000fe200078e0000 */
[----:B0-----:R-:W-:-:S10]  /*0820*/  DMUL R4, R4, UR4 ;  /* 0x0000000404047c28 */ /* 0x001fd40008000000 */
[----:B------:R-:W0:Y:S02]  /*0830*/  F2F.F32.F64 R4, R4 ;  /* 0x0000000400047310 */ /* 0x000e240000301000 */
[----:B0-----:R-:W-:-:S07]  /*0840*/  FSEL R6, -R4, R4, !P1 ;  /* 0x0000000404067208 */ /* 0x001fce0004800100 */
.L_x_6:
[----:B------:R-:W-:Y:S05]  /*0850*/  BSYNC.RECONVERGENT B1 ;  /* 0x0000000000017941 */ /* 0x000fea0003800200 */
.L_x_5:
[----:B------:R-:W-:Y:S02]  /*0860*/  IMAD.MOV.U32 R0, RZ, RZ, 0x37cbac00 ;  /* 0x37cbac00ff007424 */ /* 0x000fe400078e00ff */
[----:B------:R-:W-:Y:S01]  /*0870*/  FMUL R5, R6, R6 ;  /* 0x0000000606057220 */ /* 0x000fe20000400000 */
[C---:B------:R-:W-:Y:S01]  /*0880*/  LOP3.LUT R4, R8.reuse, 0x1, RZ, 0xc0, !PT ;  /* 0x0000000108047812 */ /* 0x040fe200078ec0ff */
[----:B------:R-:W-:Y:S01]  /*0890*/  IMAD.MOV.U32 R10, RZ, RZ, 0x3c0885e4 ;  /* 0x3c0885e4ff0a7424 */ /* 0x000fe200078e00ff */
[----:B------:R-:W-:Y:S01]  /*08a0*/  IADD3 R8, PT, PT, R8, 0x1, RZ ;  /* 0x0000000108087810 */ /* 0x000fe20007ffe0ff */
[----:B------:R-:W-:Y:S01]  /*08b0*/  FFMA R0, R5, R0, -0.0013887860113754868507 ;  /* 0xbab607ed05007423 */ /* 0x000fe20000000000 */
[----:B------:R-:W-:Y:S01]  /*08c0*/  ISETP.NE.U32.AND P0, PT, R4, 0x1, PT ;  /* 0x000000010400780c */ /* 0x000fe20003f05070 */
[----:B------:R-:W-:Y:S01]  /*08d0*/  IMAD.MOV.U32 R7, RZ, RZ, 0x3e2aaaa8 ;  /* 0x3e2aaaa8ff077424 */ /* 0x000fe200078e00ff */
[----:B------:R-:W-:Y:S02]  /*08e0*/  LOP3.LUT P1, RZ, R8, 0x2, RZ, 0xc0, !PT ;  /* 0x0000000208ff7812 */ /* 0x000fe4000782c0ff */
[----:B------:R-:W-:-:S02]  /*08f0*/  FSEL R4, R0, -0.00019574658654164522886, P0 ;  /* 0xb94d415300047808 */ /* 0x000fc40000000000 */
[----:B------:R-:W-:Y:S02]  /*0900*/  FSEL R10, R10, 0.041666727513074874878, !P0 ;  /* 0x3d2aaabb0a0a7808 */ /* 0x000fe40004000000 */
[----:B------:R-:W-:Y:S02]  /*0910*/  FSEL R0, R6, 1, !P0 ;  /* 0x3f80000006007808 */ /* 0x000fe40004000000 */
[----:B------:R-:W-:Y:S01]  /*0920*/  FSEL R7, -R7, -0.4999999701976776123, !P0 ;  /* 0xbeffffff07077808 */ /* 0x000fe20004000100 */
[C---:B------:R-:W-:Y:S02]  /*0930*/  FFMA R4, R5.reuse, R4, R10 ;  /* 0x0000000405047223 */ /* 0x040fe4000000000a */
[C---:B------:R-:W-:Y:S02]  /*0940*/  FFMA R13, R5.reuse, R0, RZ ;  /* 0x00000000050d7223 */ /* 0x040fe400000000ff */
[----:B------:R-:W-:-:S04]  /*0950*/  FFMA R4, R5, R4, R7 ;  /* 0x0000000405047223 */ /* 0x000fc80000000007 */
[----:B------:R-:W-:-:S04]  /*0960*/  FFMA R13, R13, R4, R0 ;  /* 0x000000040d0d7223 */ /* 0x000fc80000000000 */
[----:B------:R-:W-:Y:S01]  /*0970*/  @P1 FADD R13, RZ, -R13 ;  /* 0x8000000dff0d1221 */ /* 0x000fe20000000000 */
[----:B------:R-:W-:Y:S06]  /*0980*/  BRA `(.L_x_10) ;  /* 0x0000002c006c7947 */ /* 0x000fec0003800000 */
.L_x_4:
[C---:B-----5:R-:W-:Y:S01]  /*0990*/  FMUL R10, R0.reuse, 0.63661974668502807617 ;  /* 0x3f22f983000a7820 */ /* 0x060fe20000400000 */
[----:B------:R-:W-:Y:S01]  /*09a0*/  FSETP.GE.AND P0, PT, |R0|, 105615, PT ;  /* 0x47ce47800000780b */ /* 0x000fe20003f06200 */
[----:B------:R-:W-:Y:S04]  /*09b0*/  BSSY.RECONVERGENT B1, `(.L_x_11) ;  /* 0x0000067000017945 */ /* 0x000fe80003800200 */
        /* <DEDUP_REMOVED lines=10> */
[----:B------:R-:W-:Y:S01]  /*0a60*/  IMAD.SHL.U32 R5, R0, 0x100, RZ ;  /* 0x0000010000057824 */ /* 0x000fe200078e00ff */
[----:B------:R-:W-:Y:S01]  /*0a70*/  MOV R12, RZ ;  /* 0x000000ff000c7202 */ /* 0x000fe20000000f00 */
[----:B------:R-:W-:Y:S01]  /*0a80*/  IMAD.MOV.U32 R6, RZ, RZ, RZ ;  /* 0x000000ffff067224 */ /* 0x000fe200078e00ff */
[----:B------:R-:W0:Y:S02]  /*0a90*/  LDCU.64 UR10, c[0x4][URZ] ;  /* 0x01000000ff0a77ac */ /* 0x000e240008000a00 */
[----:B------:R-:W-:Y:S01]  /*0aa0*/  LOP3.LUT R13, R5, 0x80000000, RZ, 0xfc, !PT ;  /* 0x80000000050d7812 */ /* 0x000fe200078efcff */
[----:B------:R-:W-:Y:S01]  /*0ab0*/  UMOV UR5, URZ ;  /* 0x000000ff00057c82 */ /* 0x000fe20008000000 */
[----:B------:R-:W-:-:S05]  /*0ac0*/  UMOV UR4, URZ ;  /* 0x000000ff00047c82 */ /* 0x000fca0008000000 */
.L_x_13:
        /* <DEDUP_REMOVED lines=12> */
[C---:B------:R-:W-:Y:S01]  /*0b90*/  ISETP.EQ.AND P5, PT, R12.reuse, 0x14, PT ;  /* 0x000000140c00780c */ /* 0x040fe20003fa2270 */
[----:B------:R-:W-:Y:S02]  /*0ba0*/  VIADD R12, R12, 0x4 ;  /* 0x000000040c0c7836 */ /* 0x000fe40000000000 */
        /* <DEDUP_REMOVED lines=13> */
[----:B------:R-:W-:Y:S02]  /*0c80*/  LOP3.LUT P6, RZ, R9, 0x1f, RZ, 0xc0, !PT ;  /* 0x0000001f09ff7812 */ /* 0x000fe400078cc0ff */
[----:B------:R-:W-:-:S04]  /*0c90*/  IADD3 R7, PT, PT, R7, -0x80, RZ ;  /* 0xffffff8007077810 */ /* 0x000fc80007ffe0ff */
        /* <DEDUP_REMOVED lines=10> */
[----:B------:R-:W-:Y:S02]  /*0d40*/  @P4 IMAD.MOV.U32 R8, RZ, RZ, R5 ;  /* 0x000000ffff084224 */ /* 0x000fe400078e0005 */
[----:B------:R-:W-:Y:S01]  /*0d50*/  @P4 IMAD.MOV.U32 R7, RZ, RZ, R16 ;  /* 0x000000ffff074224 */ /* 0x000fe200078e0010 */
[----:B------:R-:W-:Y:S01]  /*0d60*/  ISETP.EQ.AND P4, PT, R11, 0x4, PT ;  /* 0x000000040b00780c */ /* 0x000fe20003f82270 */
[--C-:B------:R-:W-:Y:S01]  /*0d70*/  @P2 IMAD.MOV.U32 R7, RZ, RZ, R17.reuse ;  /* 0x000000ffff072224 */ /* 0x100fe200078e0011 */
[----:B------:R-:W-:Y:S01]  /*0d80*/  @P2 MOV R8, R16 ;  /* 0x0000001000082202 */ /* 0x000fe20000000f00 */
[----:B------:R-:W-:Y:S01]  /*0d90*/  @P1 IMAD.MOV.U32 R7, RZ, RZ, R18 ;  /* 0x000000ffff071224 */ /* 0x000fe200078e0012 */
[----:B------:R-:W-:Y:S01]  /*0da0*/  @P0 MOV R7, R19 ;  /* 0x0000001300070202 */ /* 0x000fe20000000f00 */
[----:B------:R-:W-:-:S02]  /*0db0*/  @P1 IMAD.MOV.U32 R8, RZ, RZ, R17 ;  /* 0x000000ffff081224 */ /* 0x000fc400078e0011 */
[----:B------:R-:W-:Y:S02]  /*0dc0*/  @P0 IMAD.MOV.U32 R8, RZ, RZ, R18 ;  /* 0x000000ffff080224 */ /* 0x000fe400078e0012 */
[----:B------:R-:W-:Y:S02]  /*0dd0*/  @P3 IMAD.MOV.U32 R7, RZ, RZ, R14 ;  /* 0x000000ffff073224 */ /* 0x000fe400078e000e */
[----:B------:R-:W-:Y:S02]  /*0de0*/  @P5 IMAD.MOV.U32 R7, RZ, RZ, R6 ;  /* 0x000000ffff075224 */ /* 0x000fe400078e0006 */
[----:B------:R-:W-:Y:S02]  /*0df0*/  @P3 IMAD.MOV.U32 R8, RZ, RZ, R19 ;  /* 0x000000ffff083224 */ /* 0x000fe400078e0013 */
[----:B------:R-:W-:Y:S01]  /*0e00*/  @P5 IMAD.MOV.U32 R8, RZ, RZ, R14 ;  /* 0x000000ffff085224 */ /* 0x000fe200078e000e */
[----:B------:R-:W-:Y:S01]  /*0e10*/  @P4 MOV R8, R6 ;  /* 0x0000000600084202 */ /* 0x000fe20000000f00 */
[----:B------:R-:W-:Y:S01]  /*0e20*/  IMAD.MOV.U32 R10, RZ, RZ, R7 ;  /* 0x000000ffff0a7224 */ /* 0x000fe200078e0007 */
[----:B------:R-:W-:Y:S06]  /*0e30*/  @!P6 BRA `(.L_x_15) ;  /* 0x00000000002ce947 */ /* 0x000fec0003800000 */
[----:B------:R-:W-:Y:S01]  /*0e40*/  @P2 IMAD.MOV.U32 R7, RZ, RZ, R5 ;  /* 0x000000ffff072224 */ /* 0x000fe200078e0005 */
[----:B------:R-:W-:Y:S01]  /*0e50*/  LOP3.LUT R9, R9, 0x1f, RZ, 0xc0, !PT ;  /* 0x0000001f09097812 */ /* 0x000fe200078ec0ff */
[----:B------:R-:W-:Y:S02]  /*0e60*/  @P1 IMAD.MOV.U32 R7, RZ, RZ, R16 ;  /* 0x000000ffff071224 */ /* 0x000fe400078e0010 */
[----:B------:R-:W-:Y:S01]  /*0e70*/  @P0 IMAD.MOV.U32 R7, RZ, RZ, R17 ;  /* 0x000000ffff070224 */ /* 0x000fe200078e0011 */
[----:B------:R-:W-:Y:S02]  /*0e80*/  ISETP.EQ.AND P0, PT, R11, 0x8, PT ;  /* 0x000000080b00780c */ /* 0x000fe40003f02270 */
[----:B------:R-:W-:Y:S01]  /*0e90*/  @P3 MOV R7, R18 ;  /* 0x0000001200073202 */ /* 0x000fe20000000f00 */
[----:B------:R-:W-:Y:S01]  /*0ea0*/  @P5 IMAD.MOV.U32 R7, RZ, RZ, R19 ;  /* 0x000000ffff075224 */ /* 0x000fe200078e0013 */
[----:B------:R-:W-:Y:S01]  /*0eb0*/  SHF.L.W.U32.HI R10, R8, R9, R10 ;  /* 0x00000009080a7219 */ /* 0x000fe20000010e0a */
[----:B------:R-:W-:-:S08]  /*0ec0*/  @P4 IMAD.MOV.U32 R7, RZ, RZ, R14 ;  /* 0x000000ffff074224 */ /* 0x000fd000078e000e */
[----:B------:R-:W-:-:S05]  /*0ed0*/  @P0 IMAD.MOV.U32 R7, RZ, RZ, R6 ;  /* 0x000000ffff070224 */ /* 0x000fca00078e0006 */
[----:B------:R-:W-:-:S07]  /*0ee0*/  SHF.L.W.U32.HI R8, R7, R9, R8 ;  /* 0x0000000907087219 */ /* 0x000fce0000010e08 */
.L_x_15:
[----:B------:R-:W-:Y:S05]  /*0ef0*/  BSYNC.RECONVERGENT B2 ;  /* 0x0000000000027941 */ /* 0x000fea0003800200 */
.L_x_14:
[C---:B------:R-:W-:Y:S01]  /*0f00*/  SHF.L.W.U32.HI R11, R8.reuse, 0x2, R10 ;  /* 0x00000002080b7819 */ /* 0x040fe20000010e0a */
[----:B------:R-:W-:Y:S01]  /*0f10*/  IMAD.SHL.U32 R8, R8, 0x4, RZ ;  /* 0x0000000408087824 */ /* 0x000fe200078e00ff */
[----:B------:R-:W-:Y:S01]  /*0f20*/  UMOV UR4, 0x54442d19 ;  /* 0x54442d1900047882 */ /* 0x000fe20000000000 */
        /* <DEDUP_REMOVED lines=9> */
[----:B------:R-:W-:Y:S02]  /*0fc0*/  ISETP.GE.AND P0, PT, R0, RZ, PT ;  /* 0x000000ff0000720c */ /* 0x000fe40003f06270 */
[----:B------:R-:W-:-:S05]  /*0fd0*/  IADD3 R0, PT, PT, -R10, RZ, RZ ;  /* 0x000000ff0a007210 */ /* 0x000fca0007ffe1ff */
[----:B------:R-:W-:Y:S01]  /*0fe0*/  @!P1 IMAD.MOV.U32 R10, RZ, RZ, R0 ;  /* 0x000000ffff0a9224 */ /* 0x000fe200078e0000 */
[----:B0-----:R-:W-:-:S10]  /*0ff0*/  DMUL R6, R6, UR4 ;  /* 0x0000000406067c28 */ /* 0x001fd40008000000 */
[----:B------:R-:W0:Y:S02]  /*1000*/  F2F.F32.F64 R6, R6 ;  /* 0x0000000600067310 */ /* 0x000e240000301000 */
[----:B0-----:R-:W-:-:S07]  /*1010*/  FSEL R8, -R6, R6, !P0 ;  /* 0x0000000606087208 */ /* 0x001fce0004000100 */
.L_x_12:
[----:B------:R-:W-:Y:S05]  /*1020*/  BSYNC.RECONVERGENT B1 ;  /* 0x0000000000017941 */ /* 0x000fea0003800200 */
.L_x_11:
[----:B------:R-:W-:Y:S01]  /*1030*/  FMUL R6, R4, 0.63661974668502807617 ;  /* 0x3f22f98304067820 */ /* 0x000fe20000400000 */
[----:B------:R-:W-:Y:S02]  /*1040*/  IMAD.MOV.U32 R11, RZ, RZ, 0x37cbac00 ;  /* 0x37cbac00ff0b7424 */ /* 0x000fe400078e00ff */
[----:B------:R-:W-:Y:S01]  /*1050*/  FMUL R7, R8, R8 ;  /* 0x0000000808077220 */ /* 0x000fe20000400000 */
[----:B------:R-:W-:Y:S01]  /*1060*/  LOP3.LUT R0, R10, 0x1, RZ, 0xc0, !PT ;  /* 0x000000010a007812 */ /* 0x000fe200078ec0ff */
[----:B------:R-:W-:Y:S01]  /*1070*/  IMAD.MOV.U32 R12, RZ, RZ, 0x3c0885e4 ;  /* 0x3c0885e4ff0c7424 */ /* 0x000fe200078e00ff */
[----:B------:R-:W-:Y:S01]  /*1080*/  BSSY.RECONVERGENT B1, `(.L_x_16) ;  /* 0x0000075000017945 */ /* 0x000fe20003800200 */
[----:B------:R-:W0:Y:S01]  /*1090*/  F2I.NTZ R6, R6 ;  /* 0x0000000600067305 */ /* 0x000e220000203100 */
[----:B------:R-:W-:Y:S01]  /*10a0*/  FFMA R9, R7, R11, -0.0013887860113754868507 ;  /* 0xbab607ed07097423 */ /* 0x000fe2000000000b */
[----:B------:R-:W-:Y:S01]  /*10b0*/  ISETP.NE.U32.AND P0, PT, R0, 0x1, PT ;  /* 0x000000010000780c */ /* 0x000fe20003f05070 */
[----:B------:R-:W-:Y:S01]  /*10c0*/  VIADD R0, R10, 0x1 ;  /* 0x000000010a007836 */ /* 0x000fe20000000000 */
[----:B------:R-:W-:-:S02]  /*10d0*/  MOV R10, 0x3e2aaaa8 ;  /* 0x3e2aaaa8000a7802 */ /* 0x000fc40000000f00 */
[----:B------:R-:W-:Y:S02]  /*10e0*/  FSEL R20, R9, -0.00019574658654164522886, P0 ;  /* 0xb94d415309147808 */ /* 0x000fe40000000000 */
[----:B------:R-:W-:Y:S02]  /*10f0*/  FSEL R22, R12, 0.041666727513074874878, !P0 ;  /* 0x3d2aaabb0c167808 */ /* 0x000fe40004000000 */
[----:B------:R-:W-:Y:S02]  /*1100*/  LOP3.LUT P1, RZ, R0, 0x2, RZ, 0xc0, !PT ;  /* 0x0000000200ff7812 */ /* 0x000fe4000782c0ff */
[----:B------:R-:W-:Y:S01]  /*1110*/  FSEL R0, R8, 1, !P0 ;  /* 0x3f80000008007808 */ /* 0x000fe20004000000 */
[----:B------:R-:W-:Y:S01]  /*1120*/  FFMA R20, R7, R20, R22 ;  /* 0x0000001407147223 */ /* 0x000fe20000000016 */
[----:B------:R-:W-:Y:S02]  /*1130*/  FSEL R22, -R10, -0.4999999701976776123, !P0 ;  /* 0xbeffffff0a167808 */ /* 0x000fe40004000100 */
[----:B------:R-:W-:-:S02]  /*1140*/  FSETP.GE.AND P0, PT, |R4|, 105615, PT ;  /* 0x47ce47800400780b */ /* 0x000fc40003f06200 */
[----:B0-----:R-:W-:Y:S01]  /*1150*/  I2FP.F32.S32 R9, R6 ;  /* 0x0000000600097245 */ /* 0x001fe20000201400 */
[C---:B------:R-:W-:Y:S01]  /*1160*/  FFMA R20, R7.reuse, R20, R22 ;  /* 0x0000001407147223 */ /* 0x040fe20000000016 */
[----:B------:R-:W-:-:S03]  /*1170*/  FFMA R7, R7, R0, RZ ;  /* 0x0000000007077223 */ /* 0x000fc600000000ff */
[----:B------:R-:W-:Y:S01]  /*1180*/  FFMA R8, R9, -1.5707962512969970703, R4 ;  /* 0xbfc90fda09087823 */ /* 0x000fe20000000004 */
[----:B------:R-:W-:-:S03]  /*1190*/  FFMA R13, R7, R20, R0 ;  /* 0x00000014070d7223 */ /* 0x000fc60000000000 */
[----:B------:R-:W-:Y:S01]  /*11a0*/  FFMA R8, R9, -7.5497894158615963534e-08, R8 ;  /* 0xb3a2216809087823 */ /* 0x000fe20000000008 */
[----:B------:R-:W-:-:S03]  /*11b0*/  @P1 FADD R13, RZ, -R13 ;  /* 0x8000000dff0d1221 */ /* 0x000fc60000000000 */
[----:B------:R-:W-:Y:S01]  /*11c0*/  FFMA R0, R9, -5.3903029534742383927e-15, R8 ;  /* 0xa7c234c509007823 */ /* 0x000fe20000000008 */
[----:B------:R-:W-:Y:S06]  /*11d0*/  @!P0 BRA `(.L_x_17) ;  /* 0x00000004007c8947 */ /* 0x000fec0003800000 */
[----:B------:R-:W-:-:S13]  /*11e0*/  FSETP.NEU.AND P0, PT, |R4|, +INF , PT ;  /* 0x7f8000000400780b */ /* 0x000fda0003f0d200 */
[----:B------:R-:W-:Y:S01]  /*11f0*/  @!P0 FMUL R0, RZ, R4 ;  /* 0x00000004ff008220 */ /* 0x000fe20000400000 */
[----:B------:R-:W-:Y:S01]  /*1200*/  @!P0 IMAD.MOV.U32 R6, RZ, RZ, RZ ;  /* 0x000000ffff068224 */ /* 0x000fe200078e00ff */
[----:B------:R-:W-:Y:S06]  /*1210*/  @!P0 BRA `(.L_x_17) ;  /* 0x00000004006c8947 */ /* 0x000fec0003800000 */
[----:B------:R-:W-:Y:S01]  /*1220*/  IMAD.SHL.U32 R0, R4, 0x100, RZ ;  /* 0x0000010004007824 */ /* 0x000fe200078e00ff */
[----:B------:R-:W0:Y:S01]  /*1230*/  LDCU.64 UR10, c[0x4][URZ] ;  /* 0x01000000ff0a77ac */ /* 0x000e220008000a00 */
[----:B------:R-:W-:Y:S02]  /*1240*/  IMAD.MOV.U32 R15, RZ, RZ, RZ ;  /* 0x000000ffff0f7224 */ /* 0x000fe400078e00ff */
[----:B------:R-:W-:Y:S01]  /*1250*/  IMAD.MOV.U32 R20, RZ, RZ, RZ ;  /* 0x000000ffff147224 */ /* 0x000fe200078e00ff */
[----:B------:R-:W-:Y:S01]  /*1260*/  LOP3.LUT R0, R0, 0x80000000, RZ, 0xfc, !PT ;  /* 0x8000000000007812 */ /* 0x000fe200078efcff */
[----:B------:R-:W-:Y:S01]  /*1270*/  UMOV UR5, URZ ;  /* 0x000000ff00057c82 */ /* 0x000fe20008000000 */
[----:B------:R-:W-:-:S05]  /*1280*/  UMOV UR4, URZ ;  /* 0x000000ff00047c82 */ /* 0x000fca0008000000 */
.L_x_18:
[----:B0-----:R-:W-:Y:S01]  /*1290*/  IMAD.U32 R7, RZ, RZ, UR11 ;  /* 0x0000000bff077e24 */ /* 0x001fe2000f8e00ff */
[----:B------:R-:W-:-:S05]  /*12a0*/  MOV R6, UR10 ;  /* 0x0000000a00067c02 */ /* 0x000fca0008000f00 */
        /* <DEDUP_REMOVED lines=27> */
[----:B------:R-:W-:-:S04]  /*1460*/  SHF.R.U32.HI R0, RZ, 0x5, R0 ;  /* 0x00000005ff007819 */ /* 0x000fc80000011600 */
[----:B------:R-:W-:-:S04]  /*1470*/  LEA R9, -R0, RZ, 0x2 ;  /* 0x000000ff00097211 */ /* 0x000fc800078e11ff */
        /* <DEDUP_REMOVED lines=9> */
[--C-:B------:R-:W-:Y:S01]  /*1510*/  @P4 IMAD.MOV.U32 R0, RZ, RZ, R16.reuse ;  /* 0x000000ffff004224 */ /* 0x100fe200078e0010 */
[----:B------:R-:W-:Y:S01]  /*1520*/  ISETP.EQ.AND P4, PT, R9, 0x4, PT ;  /* 0x000000040900780c */ /* 0x000fe20003f82270 */
[----:B------:R-:W-:Y:S01]  /*1530*/  @P2 IMAD.MOV.U32 R7, RZ, RZ, R16 ;  /* 0x000000ffff072224 */ /* 0x000fe200078e0010 */
[----:B------:R-:W-:Y:S01]  /*1540*/  @P2 MOV R0, R17 ;  /* 0x0000001100002202 */ /* 0x000fe20000000f00 */
[----:B------:R-:W-:Y:S02]  /*1550*/  @P1 IMAD.MOV.U32 R7, RZ, RZ, R17 ;  /* 0x000000ffff071224 */ /* 0x000fe400078e0011 */
[----:B------:R-:W-:-:S02]  /*1560*/  @P1 IMAD.MOV.U32 R0, RZ, RZ, R18 ;  /* 0x000000ffff001224 */ /* 0x000fc400078e0012 */
[----:B------:R-:W-:Y:S02]  /*1570*/  @P0 IMAD.MOV.U32 R7, RZ, RZ, R18 ;  /* 0x000000ffff070224 */ /* 0x000fe400078e0012 */
[----:B------:R-:W-:Y:S01]  /*1580*/  @P0 IMAD.MOV.U32 R0, RZ, RZ, R19 ;  /* 0x000000ffff000224 */ /* 0x000fe200078e0013 */
[----:B------:R-:W-:Y:S01]  /*1590*/  @P3 MOV R7, R19 ;  /* 0x0000001300073202 */ /* 0x000fe20000000f00 */
[--C-:B------:R-:W-:Y:S02]  /*15a0*/  @P3 IMAD.MOV.U32 R0, RZ, RZ, R14.reuse ;  /* 0x000000ffff003224 */ /* 0x100fe400078e000e */
[----:B------:R-:W-:Y:S02]  /*15b0*/  @P5 IMAD.MOV.U32 R7, RZ, RZ, R14 ;  /* 0x000000ffff075224 */ /* 0x000fe400078e000e */
[--C-:B------:R-:W-:Y:S02]  /*15c0*/  @P5 IMAD.MOV.U32 R0, RZ, RZ, R15.reuse ;  /* 0x000000ffff005224 */ /* 0x100fe400078e000f */
[----:B------:R-:W-:Y:S01]  /*15d0*/  @P4 IMAD.MOV.U32 R7, RZ, RZ, R15 ;  /* 0x000000ffff074224 */ /* 0x000fe200078e000f */
[----:B------:R-:W-:Y:S06]  /*15e0*/  @!P6 BRA `(.L_x_20) ;  /* 0x00000000002ce947 */ /* 0x000fec0003800000 */
[----:B------:R-:W-:Y:S01]  /*15f0*/  @P2 MOV R8, R5 ;  /* 0x0000000500082202 */ /* 0x000fe20000000f00 */
[----:B------:R-:W-:Y:S01]  /*1600*/  @P1 IMAD.MOV.U32 R8, RZ, RZ, R16 ;  /* 0x000000ffff081224 */ /* 0x000fe200078e0010 */
[----:B------:R-:W-:Y:S01]  /*1610*/  LOP3.LUT R5, R6, 0x1f, RZ, 0xc0, !PT ;  /* 0x0000001f06057812 */ /* 0x000fe200078ec0ff */
[----:B------:R-:W-:Y:S01]  /*1620*/  @P0 IMAD.MOV.U32 R8, RZ, RZ, R17 ;  /* 0x000000ffff080224 */ /* 0x000fe200078e0011 */
[----:B------:R-:W-:Y:S01]  /*1630*/  ISETP.EQ.AND P0, PT, R9, 0x8, PT ;  /* 0x000000080900780c */ /* 0x000fe20003f02270 */
[----:B------:R-:W-:Y:S01]  /*1640*/  @P3 IMAD.MOV.U32 R8, RZ, RZ, R18 ;  /* 0x000000ffff083224 */ /* 0x000fe200078e0012 */
[----:B------:R-:W-:Y:S01]  /*1650*/  SHF.L.W.U32.HI R0, R7, R5, R0 ;  /* 0x0000000507007219 */ /* 0x000fe20000010e00 */
[----:B------:R-:W-:Y:S01]  /*1660*/  @P5 IMAD.MOV.U32 R8, RZ, RZ, R19 ;  /* 0x000000ffff085224 */ /* 0x000fe200078e0013 */
[----:B------:R-:W-:-:S09]  /*1670*/  @P4 MOV R8, R14 ;  /* 0x0000000e00084202 */ /* 0x000fd20000000f00 */
[----:B------:R-:W-:-:S05]  /*1680*/  @P0 IMAD.MOV.U32 R8, RZ, RZ, R15 ;  /* 0x000000ffff080224 */ /* 0x000fca00078e000f */
[----:B------:R-:W-:-:S07]  /*1690*/  SHF.L.W.U32.HI R7, R8, R5, R7 ;  /* 0x0000000508077219 */ /* 0x000fce0000010e07 */
.L_x_20:
[----:B------:R-:W-:Y:S05]  /*16a0*/  BSYNC.RECONVERGENT B2 ;  /* 0x0000000000027941 */ /* 0x000fea0003800200 */
.L_x_19:
        /* <DEDUP_REMOVED lines=10> */
[----:B------:R-:W-:-:S04]  /*1750*/  LOP3.LUT R4, R5, R4, RZ, 0x3c, !PT ;  /* 0x0000000405047212 */ /* 0x000fc800078e3cff */
[----:B------:R-:W-:Y:S01]  /*1760*/  ISETP.GE.AND P1, PT, R4, RZ, PT ;  /* 0x000000ff0400720c */ /* 0x000fe20003f26270 */
[----:B0-----:R-:W-:Y:S01]  /*1770*/  DMUL R8, R6, UR4 ;  /* 0x0000000406087c28 */ /* 0x001fe20008000000 */
[----:B------:R-:W-:-:S05]  /*1780*/  LEA.HI R6, R5, R0, RZ, 0x1 ;  /* 0x0000000005067211 */ /* 0x000fca00078f08ff */
[----:B------:R-:W-:-:S04]  /*1790*/  IMAD.MOV R0, RZ, RZ, -R6 ;  /* 0x000000ffff007224 */ /* 0x000fc800078e0a06 */
[----:B------:R-:W0:Y:S01]  /*17a0*/  F2F.F32.F64 R8, R8 ;  /* 0x0000000800087310 */ /* 0x000e220000301000 */
[----:B------:R-:W-:Y:S01]  /*17b0*/  @!P0 IMAD.MOV.U32 R6, RZ, RZ, R0 ;  /* 0x000000ffff068224 */ /* 0x000fe200078e0000 */
[----:B0-----:R-:W-:-:S07]  /*17c0*/  FSEL R0, -R8, R8, !P1 ;  /* 0x0000000808007208 */ /* 0x001fce0004800100 */
.L_x_17:
[----:B------:R-:W-:Y:S05]  /*17d0*/  BSYNC.RECONVERGENT B1 ;  /* 0x0000000000017941 */ /* 0x000fea0003800200 */
.L_x_16:
[----:B------:R-:W-:Y:S01]  /*17e0*/  FMUL R4, R0, R0 ;  /* 0x0000000000047220 */ /* 0x000fe20000400000 */
[C---:B------:R-:W-:Y:S02]  /*17f0*/  LOP3.LUT R5, R6.reuse, 0x1, RZ, 0xc0, !PT ;  /* 0x0000000106057812 */ /* 0x040fe400078ec0ff */
[----:B------:R-:W-:Y:S01]  /*1800*/  IADD3 R6, PT, PT, R6, 0x1, RZ ;  /* 0x0000000106067810 */ /* 0x000fe20007ffe0ff */
[----:B------:R-:W-:Y:S01]  /*1810*/  FFMA R11, R4, R11, -0.0013887860113754868507 ;  /* 0xbab607ed040b7423 */ /* 0x000fe2000000000b */
[----:B------:R-:W-:Y:S02]  /*1820*/  ISETP.NE.U32.AND P0, PT, R5, 0x1, PT ;  /* 0x000000010500780c */ /* 0x000fe40003f05070 */
[----:B------:R-:W-:Y:S02]  /*1830*/  LOP3.LUT P1, RZ, R6, 0x2, RZ, 0xc0, !PT ;  /* 0x0000000206ff7812 */ /* 0x000fe4000782c0ff */
[----:B------:R-:W-:Y:S02]  /*1840*/  FSEL R5, R12, 0.041666727513074874878, !P0 ;  /* 0x3d2aaabb0c057808 */ /* 0x000fe40004000000 */
[----:B------:R-:W-:-:S02]  /*1850*/  FSEL R11, R11, -0.00019574658654164522886, P0 ;  /* 0xb94d41530b0b7808 */ /* 0x000fc40000000000 */
[----:B------:R-:W-:Y:S02]  /*1860*/  FSEL R0, R0, 1, !P0 ;  /* 0x3f80000000007808 */ /* 0x000fe40004000000 */
[----:B------:R-:W-:Y:S01]  /*1870*/  FSEL R10, -R10, -0.4999999701976776123, !P0 ;  /* 0xbeffffff0a0a7808 */ /* 0x000fe20004000100 */
[C---:B------:R-:W-:Y:S02]  /*1880*/  FFMA R11, R4.reuse, R11, R5 ;  /* 0x0000000b040b7223 */ /* 0x040fe40000000005 */
[C---:B------:R-:W-:Y:S02]  /*1890*/  FFMA R5, R4.reuse, R0, RZ ;  /* 0x0000000004057223 */ /* 0x040fe400000000ff */
[----:B------:R-:W-:-:S04]  /*18a0*/  FFMA R10, R4, R11, R10 ;  /* 0x0000000b040a7223 */ /* 0x000fc8000000000a */
[----:B------:R-:W-:-:S04]  /*18b0*/  FFMA R0, R5, R10, R0 ;  /* 0x0000000a05007223 */ /* 0x000fc80000000000 */
[----:B------:R-:W-:-:S04]  /*18c0*/  @P1 FADD R0, RZ, -R0 ;  /* 0x80000000ff001221 */ /* 0x000fc80000000000 */
[----:B------:R-:W-:Y:S01]  /*18d0*/  FMUL R13, R13, R0 ;  /* 0x000000000d0d7220 */ /* 0x000fe20000400000 */
[----:B------:R-:W-:Y:S06]  /*18e0*/  BRA `(.L_x_10) ;  /* 0x0000001c00947947 */ /* 0x000fec0003800000 */
.L_x_3:
[----:B------:R-:W-:-:S13]  /*18f0*/  ISETP.NE.AND P0, PT, R8, RZ, PT ;  /* 0x000000ff0800720c */ /* 0x000fda0003f05270 */
[----:B------:R-:W-:Y:S05]  /*1900*/  @P0 BRA `(.L_x_21) ;  /* 0x0000000400f00947 */ /* 0x000fea0003800000 */
        /* <DEDUP_REMOVED lines=20> */
.L_x_24:
[----:B0-----:R-:W-:Y:S01]  /*1a50*/  MOV R8, UR10 ;  /* 0x0000000a00087c02 */ /* 0x001fe20008000f00 */
        /* <DEDUP_REMOVED lines=46> */
[----:B------:R-:W-:Y:S02]  /*1d40*/  @P3 IMAD.MOV.U32 R5, RZ, RZ, R17 ;  /* 0x000000ffff053224 */ /* 0x000fe400078e0011 */
[--C-:B------:R-:W-:Y:S02]  /*1d50*/  @P5 IMAD.MOV.U32 R5, RZ, RZ, R4.reuse ;  /* 0x000000ffff055224 */ /* 0x100fe400078e0004 */
[----:B------:R-:W-:Y:S01]  /*1d60*/  @P0 IMAD.MOV.U32 R6, RZ, RZ, R15 ;  /* 0x000000ffff060224 */ /* 0x000fe200078e000f */
[----:B------:R-:W-:Y:S01]  /*1d70*/  @P3 MOV R6, R16 ;  /* 0x0000001000063202 */ /* 0x000fe20000000f00 */
[----:B------:R-:W-:Y:S01]  /*1d80*/  @P5 IMAD.MOV.U32 R6, RZ, RZ, R17 ;  /* 0x000000ffff065224 */ /* 0x000fe200078e0011 */
[----:B------:R-:W-:Y:S01]  /*1d90*/  MOV R8, R5 ;  /* 0x0000000500087202 */ /* 0x000fe20000000f00 */
[----:B------:R-:W-:Y:S01]  /*1da0*/  @P4 IMAD.MOV.U32 R6, RZ, RZ, R4 ;  /* 0x000000ffff064224 */ /* 0x000fe200078e0004 */
[----:B------:R-:W-:Y:S06]  /*1db0*/  @!P6 BRA `(.L_x_26) ;  /* 0x00000000002ce947 */ /* 0x000fec0003800000 */
[----:B------:R-:W-:Y:S01]  /*1dc0*/  @P2 IMAD.MOV.U32 R5, RZ, RZ, R10 ;  /* 0x000000ffff052224 */ /* 0x000fe200078e000a */
[----:B------:R-:W-:Y:S01]  /*1dd0*/  LOP3.LUT R7, R7, 0x1f, RZ, 0xc0, !PT ;  /* 0x0000001f07077812 */ /* 0x000fe200078ec0ff */
[----:B------:R-:W-:Y:S02]  /*1de0*/  @P1 IMAD.MOV.U32 R5, RZ, RZ, R13 ;  /* 0x000000ffff051224 */ /* 0x000fe400078e000d */
[----:B------:R-:W-:Y:S01]  /*1df0*/  @P0 IMAD.MOV.U32 R5, RZ, RZ, R14 ;  /* 0x000000ffff050224 */ /* 0x000fe200078e000e */
[----:B------:R-:W-:Y:S01]  /*1e00*/  ISETP.EQ.AND P0, PT, R9, 0x8, PT ;  /* 0x000000080900780c */ /* 0x000fe20003f02270 */
[----:B------:R-:W-:Y:S01]  /*1e10*/  @P3 IMAD.MOV.U32 R5, RZ, RZ, R15 ;  /* 0x000000ffff053224 */ /* 0x000fe200078e000f */
[----:B------:R-:W-:Y:S01]  /*1e20*/  @P5 MOV R5, R16 ;  /* 0x0000001000055202 */ /* 0x000fe20000000f00 */
[----:B------:R-:W-:Y:S01]  /*1e30*/  @P4 IMAD.MOV.U32 R5, RZ, RZ, R17 ;  /* 0x000000ffff054224 */ /* 0x000fe200078e0011 */
[----:B------:R-:W-:-:S09]  /*1e40*/  SHF.L.W.U32.HI R8, R6, R7, R8 ;  /* 0x0000000706087219 */ /* 0x000fd20000010e08 */
[----:B------:R-:W-:-:S05]  /*1e50*/  @P0 IMAD.MOV.U32 R5, RZ, RZ, R4 ;  /* 0x000000ffff050224 */ /* 0x000fca00078e0004 */
[----:B------:R-:W-:-:S07]  /*1e60*/  SHF.L.W.U32.HI R6, R5, R7, R6 ;  /* 0x0000000705067219 */ /* 0x000fce0000010e06 */
.L_x_26:
[----:B------:R-:W-:Y:S05]  /*1e70*/  BSYNC.RECONVERGENT B2 ;  /* 0x0000000000027941 */ /* 0x000fea0003800200 */
.L_x_25:
[C-C-:B------:R-:W-:Y:S01]  /*1e80*/  SHF.L.W.U32.HI R9, R6.reuse, 0x2, R8.reuse ;  /* 0x0000000206097819 */ /* 0x140fe20000010e08 */
[----:B------:R-:W-:Y:S01]  /*1e90*/  IMAD.SHL.U32 R6, R6, 0x4, RZ ;  /* 0x0000000406067824 */ /* 0x000fe200078e00ff */
[----:B------:R-:W-:Y:S01]  /*1ea0*/  UMOV UR4, 0x54442d19 ;  /* 0x54442d1900047882 */ /* 0x000fe20000000000 */
[----:B------:R-:W-:Y:S01]  /*1eb0*/  UMOV UR5, 0x3bf921fb ;  /* 0x3bf921fb00057882 */ /* 0x000fe20000000000 */
[----:B------:R-:W-:Y:S02]  /*1ec0*/  SHF.R.S32.HI R4, RZ, 0x1f, R9 ;  /* 0x0000001fff047819 */ /* 0x000fe40000011409 */
[----:B------:R-:W-:Y:S02]  /*1ed0*/  SHF.R.U32.HI R8, RZ, 0x1e, R8 ;  /* 0x0000001eff087819 */ /* 0x000fe40000011608 */
[C---:B------:R-:W-:Y:S02]  /*1ee0*/  LOP3.LUT R6, R4.reuse, R6, RZ, 0x3c, !PT ;  /* 0x0000000604067212 */ /* 0x040fe400078e3cff */
[----:B------:R-:W-:-:S02]  /*1ef0*/  LOP3.LUT R7, R4, R9, RZ, 0x3c, !PT ;  /* 0x0000000904077212 */ /* 0x000fc400078e3cff */
[----:B------:R-:W-:Y:S02]  /*1f00*/  ISETP.GE.AND P1, PT, R0, RZ, PT ;  /* 0x000000ff0000720c */ /* 0x000fe40003f26270 */
[----:B------:R-:W0:Y:S01]  /*1f10*/  I2F.F64.S64 R4, R6 ;  /* 0x0000000600047312 */ /* 0x000e220000301c00 */
[C---:B------:R-:W-:Y:S02]  /*1f20*/  LOP3.LUT R0, R9.reuse, R0, RZ, 0x3c, !PT ;  /* 0x0000000009007212 */ /* 0x040fe400078e3cff */
[----:B------:R-:W-:Y:S02]  /*1f30*/  LEA.HI R8, R9, R8, RZ, 0x1 ;  /* 0x0000000809087211 */ /* 0x000fe400078f08ff */
[----:B------:R-:W-:-:S03]  /*1f40*/  ISETP.GE.AND P0, PT, R0, RZ, PT ;  /* 0x000000ff0000720c */ /* 0x000fc60003f06270 */
[----:B------:R-:W-:-:S05]  /*1f50*/  IMAD.MOV R0, RZ, RZ, -R8 ;  /* 0x000000ffff007224 */ /* 0x000fca00078e0a08 */
[----:B------:R-:W-:Y:S01]  /*1f60*/  @!P1 MOV R8, R0 ;  /* 0x0000000000089202 */ /* 0x000fe20000000f00 */
[----:B0-----:R-:W-:-:S10]  /*1f70*/  DMUL R4, R4, UR4 ;  /* 0x0000000404047c28 */ /* 0x001fd40008000000 */
[----:B------:R-:W0:Y:S02]  /*1f80*/  F2F.F32.F64 R4, R4 ;  /* 0x0000000400047310 */ /* 0x000e240000301000 */
[----:B0-----:R-:W-:-:S07]  /*1f90*/  FSEL R6, -R4, R4, !P0 ;  /* 0x0000000404067208 */ /* 0x001fce0004000100 */
.L_x_23:
[----:B------:R-:W-:Y:S05]  /*1fa0*/  BSYNC.RECONVERGENT B1 ;  /* 0x0000000000017941 */ /* 0x000fea0003800200 */
.L_x_22:
[----:B------:R-:W-:Y:S02]  /*1fb0*/  IMAD.MOV.U32 R0, RZ, RZ, 0x37cbac00 ;  /* 0x37cbac00ff007424 */ /* 0x000fe400078e00ff */
[----:B------:R-:W-:Y:S01]  /*1fc0*/  FMUL R5, R6, R6 ;  /* 0x0000000606057220 */ /* 0x000fe20000400000 */
[C---:B------:R-:W-:Y:S01]  /*1fd0*/  LOP3.LUT R4, R8.reuse, 0x1, RZ, 0xc0, !PT ;  /* 0x0000000108047812 */ /* 0x040fe200078ec0ff */
[----:B------:R-:W-:Y:S01]  /*1fe0*/  IMAD.MOV.U32 R10, RZ, RZ, 0x3d2aaabb ;  /* 0x3d2aaabbff0a7424 */ /* 0x000fe200078e00ff */
[----:B------:R-:W-:Y:S01]  /*1ff0*/  LOP3.LUT P1, RZ, R8, 0x2, RZ, 0xc0, !PT ;  /* 0x0000000208ff7812 */ /* 0x000fe2000782c0ff */
[----:B------:R-:W-:Y:S01]  /*2000*/  FFMA R0, R5, R0, -0.0013887860113754868507 ;  /* 0xbab607ed05007423 */ /* 0x000fe20000000000 */
[----:B------:R-:W-:Y:S01]  /*2010*/  ISETP.NE.U32.AND P0, PT, R4, 0x1, PT ;  /* 0x000000010400780c */ /* 0x000fe20003f05070 */
[----:B------:R-:W-:-:S03]  /*2020*/  IMAD.MOV.U32 R9, RZ, RZ, 0x3effffff ;  /* 0x3effffffff097424 */ /* 0x000fc600078e00ff */
[----:B------:R-:W-:Y:S02]  /*2030*/  FSEL R4, R0, -0.00019574658654164522886, !P0 ;  /* 0xb94d415300047808 */ /* 0x000fe40004000000 */
[----:B------:R-:W-:Y:S02]  /*2040*/  FSEL R10, R10, 0.0083327032625675201416, !P0 ;  /* 0x3c0885e40a0a7808 */ /* 0x000fe40004000000 */
[----:B------:R-:W-:Y:S02]  /*2050*/  FSEL R0, R6, 1, P0 ;  /* 0x3f80000006007808 */ /* 0x000fe40000000000 */
[----:B------:R-:W-:Y:S01]  /*2060*/  FSEL R9, -R9, -0.16666662693023681641, !P0 ;  /* 0xbe2aaaa809097808 */ /* 0x000fe20004000100 */
[C---:B------:R-:W-:Y:S02]  /*2070*/  FFMA R4, R5.reuse, R4, R10 ;  /* 0x0000000405047223 */ /* 0x040fe4000000000a */
[C---:B------:R-:W-:Y:S02]  /*2080*/  FFMA R7, R5.reuse, R0, RZ ;  /* 0x0000000005077223 */ /* 0x040fe400000000ff */
[----:B------:R-:W-:-:S04]  /*2090*/  FFMA R4, R5, R4, R9 ;  /* 0x0000000405047223 */ /* 0x000fc80000000009 */
[----:B------:R-:W-:-:S04]  /*20a0*/  FFMA R13, R7, R4, R0 ;  /* 0x00000004070d7223 */ /* 0x000fc80000000000 */
[----:B------:R-:W-:Y:S01]  /*20b0*/  @P1 FADD R13, RZ, -R13 ;  /* 0x8000000dff0d1221 */ /* 0x000fe20000000000 */
[----:B------:R-:W-:Y:S06]  /*20c0*/  BRA `(.L_x_10) ;  /* 0x00000014009c7947 */ /* 0x000fec0003800000 */
.L_x_21:
        /* <DEDUP_REMOVED lines=13> */
[----:B------:R-:W-:Y:S01]  /*21a0*/  SHF.L.U32 R5, R0, 0x8, RZ ;  /* 0x0000000800057819 */ /* 0x000fe200000006ff */
[----:B------:R-:W-:Y:S01]  /*21b0*/  IMAD.MOV.U32 R6, RZ, RZ, RZ ;  /* 0x000000ffff067224 */ /* 0x000fe200078e00ff */
[----:B------:R-:W0:Y:S01]  /*21c0*/  LDCU.64 UR10, c[0x4][URZ] ;  /* 0x01000000ff0a77ac */ /* 0x000e220008000a00 */
[----:B------:R-:W-:Y:S01]  /*21d0*/  IMAD.MOV.U32 R12, RZ, RZ, RZ ;  /* 0x000000ffff0c7224 */ /* 0x000fe200078e00ff */
[----:B------:R-:W-:Y:S01]  /*21e0*/  LOP3.LUT R13, R5, 0x80000000, RZ, 0xfc, !PT ;  /* 0x80000000050d7812 */ /* 0x000fe200078efcff */
[----:B------:R-:W-:Y:S01]  /*21f0*/  UMOV UR5, URZ ;  /* 0x000000ff00057c82 */ /* 0x000fe20008000000 */
[----:B------:R-:W-:-:S05]  /*2200*/  UMOV UR4, URZ ;  /* 0x000000ff00047c82 */ /* 0x000fca0008000000 */
.L_x_29:
        /* <DEDUP_REMOVED lines=18> */
[-C--:B------:R-:W-:Y:S01]  /*2330*/  @P0 MOV R5, R7.reuse ;  /* 0x0000000700050202 */ /* 0x080fe20000000f00 */
[--C-:B------:R-:W-:Y:S01]  /*2340*/  @P2 IMAD.MOV.U32 R17, RZ, RZ, R7.reuse ;  /* 0x000000ffff112224 */ /* 0x100fe200078e0007 */
[----:B------:R-:W-:Y:S01]  /*2350*/  @P5 MOV R14, R7 ;  /* 0x00000007000e5202 */ /* 0x000fe20000000f00 */
        /* <DEDUP_REMOVED lines=16> */
[----:B------:R-:W-:Y:S01]  /*2460*/  @P3 IMAD.MOV.U32 R7, RZ, RZ, R5 ;  /* 0x000000ffff073224 */ /* 0x000fe200078e0005 */
[C---:B------:R-:W-:Y:S01]  /*2470*/  ISETP.EQ.AND P3, PT, R11.reuse, -0x4, PT ;  /* 0xfffffffc0b00780c */ /* 0x040fe20003f62270 */
[--C-:B------:R-:W-:Y:S01]  /*2480*/  @P4 IMAD.MOV.U32 R7, RZ, RZ, R16.reuse ;  /* 0x000000ffff074224 */ /* 0x100fe200078e0010 */
[----:B------:R-:W-:Y:S01]  /*2490*/  @P4 MOV R8, R5 ;  /* 0x0000000500084202 */ /* 0x000fe20000000f00 */
[----:B------:R-:W-:Y:S01]  /*24a0*/  @P2 IMAD.MOV.U32 R7, RZ, RZ, R17 ;  /* 0x000000ffff072224 */ /* 0x000fe200078e0011 */
        /* <DEDUP_REMOVED lines=10> */
[----:B------:R-:W-:Y:S02]  /*2550*/  @P4 IMAD.MOV.U32 R8, RZ, RZ, R6 ;  /* 0x000000ffff084224 */ /* 0x000fe400078e0006 */
[----:B------:R-:W-:Y:S01]  /*2560*/  IMAD.MOV.U32 R10, RZ, RZ, R7 ;  /* 0x000000ffff0a7224 */ /* 0x000fe200078e0007 */
[----:B------:R-:W-:Y:S06]  /*2570*/  @!P6 BRA `(.L_x_31) ;  /* 0x00000000002ce947 */ /* 0x000fec0003800000 */
[----:B------:R-:W-:Y:S01]  /*2580*/  @P2 MOV R7, R5 ;  /* 0x0000000500072202 */ /* 0x000fe20000000f00 */
[----:B------:R-:W-:Y:S01]  /*2590*/  @P1 IMAD.MOV.U32 R7, RZ, RZ, R16 ;  /* 0x000000ffff071224 */ /* 0x000fe200078e0010 */
[----:B------:R-:W-:Y:S01]  /*25a0*/  LOP3.LUT R9, R9, 0x1f, RZ, 0xc0, !PT ;  /* 0x0000001f09097812 */ /* 0x000fe200078ec0ff */
        /* <DEDUP_REMOVED lines=8> */
.L_x_31:
[----:B------:R-:W-:Y:S05]  /*2630*/  BSYNC.RECONVERGENT B2 ;  /* 0x0000000000027941 */ /* 0x000fea0003800200 */
.L_x_30:
        /* <DEDUP_REMOVED lines=18> */
.L_x_28:
[----:B------:R-:W-:Y:S05]  /*2760*/  BSYNC.RECONVERGENT B1 ;  /* 0x0000000000017941 */ /* 0x000fea0003800200 */
.L_x_27:
[----:B------:R-:W-:Y:S01]  /*2770*/  FMUL R6, R4, 0.63661974668502807617 ;  /* 0x3f22f98304067820 */ /* 0x000fe20000400000 */
[----:B------:R-:W-:Y:S02]  /*2780*/  IMAD.MOV.U32 R12, RZ, RZ, 0x37cbac00 ;  /* 0x37cbac00ff0c7424 */ /* 0x000fe400078e00ff */
[----:B------:R-:W-:Y:S01]  /*2790*/  FMUL R7, R8, R8 ;  /* 0x0000000808077220 */ /* 0x000fe20000400000 */
[----:B------:R-:W-:Y:S01]  /*27a0*/  LOP3.LUT R9, R13, 0x1, RZ, 0xc0, !PT ;  /* 0x000000010d097812 */ /* 0x000fe200078ec0ff */
[----:B------:R-:W-:Y:S01]  /*27b0*/  IMAD.MOV.U32 R11, RZ, RZ, 0x3d2aaabb ;  /* 0x3d2aaabbff0b7424 */ /* 0x000fe200078e00ff */
[----:B------:R-:W-:Y:S01]  /*27c0*/  MOV R10, 0x3effffff ;  /* 0x3effffff000a7802 */ /* 0x000fe20000000f00 */
[----:B------:R-:W0:Y:S01]  /*27d0*/  F2I.NTZ R6, R6 ;  /* 0x0000000600067305 */ /* 0x000e220000203100 */
[----:B------:R-:W-:Y:S01]  /*27e0*/  FFMA R0, R7, R12, -0.0013887860113754868507 ;  /* 0xbab607ed07007423 */ /* 0x000fe2000000000c */
[----:B------:R-:W-:Y:S01]  /*27f0*/  ISETP.NE.U32.AND P0, PT, R9, 0x1, PT ;  /* 0x000000010900780c */ /* 0x000fe20003f05070 */
[----:B------:R-:W-:Y:S01]  /*2800*/  BSSY.RECONVERGENT B1, `(.L_x_32) ;  /* 0x000006f000017945 */ /* 0x000fe20003800200 */
[----:B------:R-:W-:-:S02]  /*2810*/  LOP3.LUT P1, RZ, R13, 0x2, RZ, 0xc0, !PT ;  /* 0x000000020dff7812 */ /* 0x000fc4000782c0ff */
[----:B------:R-:W-:Y:S02]  /*2820*/  FSEL R0, R0, -0.00019574658654164522886, !P0 ;  /* 0xb94d415300007808 */ /* 0x000fe40004000000 */
[----:B------:R-:W-:Y:S02]  /*2830*/  FSEL R20, R11, 0.0083327032625675201416, !P0 ;  /* 0x3c0885e40b147808 */ /* 0x000fe40004000000 */
[----:B------:R-:W-:-:S03]  /*2840*/  FSEL R22, -R10, -0.16666662693023681641, !P0 ;  /* 0xbe2aaaa80a167808 */ /* 0x000fc60004000100 */
[C---:B------:R-:W-:Y:S01]  /*2850*/  FFMA R20, R7.reuse, R0, R20 ;  /* 0x0000000007147223 */ /* 0x040fe20000000014 */
[----:B------:R-:W-:Y:S02]  /*2860*/  FSEL R0, R8, 1, P0 ;  /* 0x3f80000008007808 */ /* 0x000fe40000000000 */
[----:B------:R-:W-:Y:S01]  /*2870*/  FSETP.GE.AND P0, PT, |R4|, 105615, PT ;  /* 0x47ce47800400780b */ /* 0x000fe20003f06200 */
[C---:B------:R-:W-:Y:S01]  /*2880*/  FFMA R20, R7.reuse, R20, R22 ;  /* 0x0000001407147223 */ /* 0x040fe20000000016 */
[----:B0-----:R-:W-:Y:S01]  /*2890*/  I2FP.F32.S32 R9, R6 ;  /* 0x0000000600097245 */ /* 0x001fe20000201400 */
[----:B------:R-:W-:-:S04]  /*28a0*/  FFMA R7, R7, R0, RZ ;  /* 0x0000000007077223 */ /* 0x000fc800000000ff */
        /* <DEDUP_REMOVED lines=17> */
.L_x_34:
        /* <DEDUP_REMOVED lines=37> */
[----:B------:R-:W-:Y:S02]  /*2c10*/  @P3 MOV R0, R5 ;  /* 0x0000000500003202 */ /* 0x000fe40000000f00 */
[C---:B------:R-:W-:Y:S01]  /*2c20*/  ISETP.EQ.AND P3, PT, R8.reuse, -0x4, PT ;  /* 0xfffffffc0800780c */ /* 0x040fe20003f62270 */
[----:B------:R-:W-:Y:S02]  /*2c30*/  @P4 IMAD.MOV.U32 R6, RZ, RZ, R5 ;  /* 0x000000ffff064224 */ /* 0x000fe400078e0005 */
[--C-:B------:R-:W-:Y:S01]  /*2c40*/  @P4 IMAD.MOV.U32 R0, RZ, RZ, R16.reuse ;  /* 0x000000ffff004224 */ /* 0x100fe200078e0010 */
[----:B------:R-:W-:Y:S01]  /*2c50*/  ISETP.EQ.AND P4, PT, R8, 0x4, PT ;  /* 0x000000040800780c */ /* 0x000fe20003f82270 */
[----:B------:R-:W-:Y:S01]  /*2c60*/  @P2 IMAD.MOV.U32 R6, RZ, RZ, R16 ;  /* 0x000000ffff062224 */ /* 0x000fe200078e0010 */
[----:B------:R-:W-:Y:S01]  /*2c70*/  @P2 MOV R0, R17 ;  /* 0x0000001100002202 */ /* 0x000fe20000000f00 */
[----:B------:R-:W-:Y:S02]  /*2c80*/  @P1 IMAD.MOV.U32 R6, RZ, RZ, R17 ;  /* 0x000000ffff061224 */ /* 0x000fe400078e0011 */
[--C-:B------:R-:W-:Y:S01]  /*2c90*/  @P1 IMAD.MOV.U32 R0, RZ, RZ, R18.reuse ;  /* 0x000000ffff001224 */ /* 0x100fe200078e0012 */
[----:B------:R-:W-:Y:S01]  /*2ca0*/  @P0 MOV R0, R19 ;  /* 0x0000001300000202 */ /* 0x000fe20000000f00 */
[----:B------:R-:W-:-:S02]  /*2cb0*/  @P0 IMAD.MOV.U32 R6, RZ, RZ, R18 ;  /* 0x000000ffff060224 */ /* 0x000fc400078e0012 */
[----:B------:R-:W-:Y:S02]  /*2cc0*/  @P3 IMAD.MOV.U32 R6, RZ, RZ, R19 ;  /* 0x000000ffff063224 */ /* 0x000fe400078e0013 */
[--C-:B------:R-:W-:Y:S01]  /*2cd0*/  @P3 IMAD.MOV.U32 R0, RZ, RZ, R14.reuse ;  /* 0x000000ffff003224 */ /* 0x100fe200078e000e */
[----:B------:R-:W-:Y:S01]  /*2ce0*/  @P5 MOV R0, R15 ;  /* 0x0000000f00005202 */ /* 0x000fe20000000f00 */
[----:B------:R-:W-:Y:S02]  /*2cf0*/  @P5 IMAD.MOV.U32 R6, RZ, RZ, R14 ;  /* 0x000000ffff065224 */ /* 0x000fe400078e000e */
[----:B------:R-:W-:Y:S01]  /*2d00*/  @P4 IMAD.MOV.U32 R6, RZ, RZ, R15 ;  /* 0x000000ffff064224 */ /* 0x000fe200078e000f */
[----:B------:R-:W-:Y:S06]  /*2d10*/  @!P6 BRA `(.L_x_36) ;  /* 0x000000000028e947 */ /* 0x000fec0003800000 */
[----:B------:R-:W-:Y:S01]  /*2d20*/  @P1 IMAD.MOV.U32 R5, RZ, RZ, R16 ;  /* 0x000000ffff051224 */ /* 0x000fe200078e0010 */
[----:B------:R-:W-:Y:S01]  /*2d30*/  LOP3.LUT R7, R7, 0x1f, RZ, 0xc0, !PT ;  /* 0x0000001f07077812 */ /* 0x000fe200078ec0ff */
        /* <DEDUP_REMOVED lines=8> */
.L_x_36:
[----:B------:R-:W-:Y:S05]  /*2dc0*/  BSYNC.RECONVERGENT B2 ;  /* 0x0000000000027941 */ /* 0x000fea0003800200 */
.L_x_35:
        /* <DEDUP_REMOVED lines=18> */
.L_x_33:
[----:B------:R-:W-:Y:S05]  /*2ef0*/  BSYNC.RECONVERGENT B1 ;  /* 0x0000000000017941 */ /* 0x000fea0003800200 */
.L_x_32:
[----:B------:R-:W-:Y:S01]  /*2f00*/  FMUL R5, R0, R0 ;  /* 0x0000000000057220 */ /* 0x000fe20000400000 */
[C---:B------:R-:W-:Y:S02]  /*2f10*/  LOP3.LUT R4, R6.reuse, 0x1, RZ, 0xc0, !PT ;  /* 0x0000000106047812 */ /* 0x040fe400078ec0ff */
[----:B------:R-:W-:Y:S01]  /*2f20*/  LOP3.LUT P1, RZ, R6, 0x2, RZ, 0xc0, !PT ;  /* 0x0000000206ff7812 */ /* 0x000fe2000782c0ff */
[----:B------:R-:W-:Y:S01]  /*2f30*/  FFMA R12, R5, R12, -0.0013887860113754868507 ;  /* 0xbab607ed050c7423 */ /* 0x000fe2000000000c */
[----:B------:R-:W-:-:S04]  /*2f40*/  ISETP.NE.U32.AND P0, PT, R4, 0x1, PT ;  /* 0x000000010400780c */ /* 0x000fc80003f05070 */
[----:B------:R-:W-:Y:S02]  /*2f50*/  FSEL R4, R11, 0.0083327032625675201416, !P0 ;  /* 0x3c0885e40b047808 */ /* 0x000fe40004000000 */
[----:B------:R-:W-:Y:S02]  /*2f60*/  FSEL R12, R12, -0.00019574658654164522886, !P0 ;  /* 0xb94d41530c0c7808 */ /* 0x000fe40004000000 */
[----:B------:R-:W-:Y:S02]  /*2f70*/  FSEL R0, R0, 1, P0 ;  /* 0x3f80000000007808 */ /* 0x000fe40000000000 */
[----:B------:R-:W-:Y:S01]  /*2f80*/  FSEL R9, -R10, -0.16666662693023681641, !P0 ;  /* 0xbe2aaaa80a097808 */ /* 0x000fe20004000100 */
[C---:B------:R-:W-:Y:S02]  /*2f90*/  FFMA R4, R5.reuse, R12, R4 ;  /* 0x0000000c05047223 */ /* 0x040fe40000000004 */
[C---:B------:R-:W-:Y:S02]  /*2fa0*/  FFMA R7, R5.reuse, R0, RZ ;  /* 0x0000000005077223 */ /* 0x040fe400000000ff */
[----:B------:R-:W-:-:S04]  /*2fb0*/  FFMA R4, R5, R4, R9 ;  /* 0x0000000405047223 */ /* 0x000fc80000000009 */
[----:B------:R-:W-:-:S04]  /*2fc0*/  FFMA R0, R7, R4, R0 ;  /* 0x0000000407007223 */ /* 0x000fc80000000000 */
[----:B------:R-:W-:-:S04]  /*2fd0*/  @P1 FADD R0, RZ, -R0 ;  /* 0x80000000ff001221 */ /* 0x000fc80000000000 */
[----:B------:R-:W-:Y:S01]  /*2fe0*/  FMUL R13, R13, R0 ;  /* 0x000000000d0d7220 */ /* 0x000fe20000400000 */
[----:B------:R-:W-:Y:S06]  /*2ff0*/  BRA `(.L_x_10) ;  /* 0x0000000400d07947 */ /* 0x000fec0003800000 */
.L_x_2:
[----:B------:R-:W-:-:S13]  /*3000*/  ISETP.NE.AND P0, PT, R5, 0x2, PT ;  /* 0x000000020500780c */ /* 0x000fda0003f05270 */
[----:B------:R-:W-:Y:S05]  /*3010*/  @!P0 BRA `(.L_x_37) ;  /* 0x0000000000848947 */ /* 0x000fea0003800000 */
[----:B------:R-:W-:-:S13]  /*3020*/  ISETP.NE.AND P0, PT, R8, RZ, PT ;  /* 0x000000ff0800720c */ /* 0x000fda0003f05270 */
[----:B------:R-:W-:Y:S05]  /*3030*/  @P0 BRA `(.L_x_38) ;  /* 0x00000000002c0947 */ /* 0x000fea0003800000 */
[----:B------:R-:W-:Y:S01]  /*3040*/  IMAD.MOV.U32 R5, RZ, RZ, 0x3bbb989d ;  /* 0x3bbb989dff057424 */ /* 0x000fe200078e00ff */
[----:B------:R-:W-:-:S03]  /*3050*/  MOV R7, 0x437c0000 ;  /* 0x437c000000077802 */ /* 0x000fc60000000f00 */
[----:B-----5:R-:W-:-:S04]  /*3060*/  FFMA.SAT R4, R0, R5, 0.5 ;  /* 0x3f00000000047423 */ /* 0x020fc80000002005 */
[----:B------:R-:W-:-:S04]  /*3070*/  FFMA.RM R4, R4, R7, 12582913 ;  /* 0x4b40000104047423 */ /* 0x000fc80000004007 */
[C---:B------:R-:W-:Y:S01]  /*3080*/  FADD R5, R4.reuse, -12583039 ;  /* 0xcb40007f04057421 */ /* 0x040fe20000000000 */
[----:B------:R-:W-:-:S03]  /*3090*/  IMAD.SHL.U32 R4, R4, 0x800000, RZ ;  /* 0x0080000004047824 */ /* 0x000fc600078e00ff */
[----:B------:R-:W-:-:S04]  /*30a0*/  FFMA R5, R0, 1.4426950216293334961, -R5 ;  /* 0x3fb8aa3b00057823 */ /* 0x000fc80000000805 */
[----:B------:R-:W-:-:S06]  /*30b0*/  FFMA R5, R0, 1.925963033500011079e-08, R5 ;  /* 0x32a5706000057823 */ /* 0x000fcc0000000005 */
[----:B------:R-:W0:Y:S02]  /*30c0*/  MUFU.EX2 R5, R5 ;  /* 0x0000000500057308 */ /* 0x000e240000000800 */
[----:B0-----:R-:W-:Y:S01]  /*30d0*/  FMUL R13, R4, R5 ;  /* 0x00000005040d7220 */ /* 0x001fe20000400000 */
[----:B------:R-:W-:Y:S06]  /*30e0*/  BRA `(.L_x_10) ;  /* 0x0000000400947947 */ /* 0x000fec0003800000 */
.L_x_38:
[----:B------:R-:W-:Y:S02]  /*30f0*/  IMAD.MOV.U32 R7, RZ, RZ, 0x3bbb989d ;  /* 0x3bbb989dff077424 */ /* 0x000fe400078e00ff */
[----:B------:R-:W-:Y:S02]  /*3100*/  IMAD.MOV.U32 R8, RZ, RZ, 0x437c0000 ;  /* 0x437c0000ff087424 */ /* 0x000fe400078e00ff */
[-C--:B-----5:R-:W-:Y:S01]  /*3110*/  FFMA.SAT R6, R0, R7.reuse, 0.5 ;  /* 0x3f00000000067423 */ /* 0x0a0fe20000002007 */
[----:B------:R-:W-:-:S03]  /*3120*/  FFMA.SAT R5, R4, R7, 0.5 ;  /* 0x3f00000004057423 */ /* 0x000fc60000002007 */
[-C--:B------:R-:W-:Y:S01]  /*3130*/  FFMA.RM R6, R6, R8.reuse, 12582913 ;  /* 0x4b40000106067423 */ /* 0x080fe20000004008 */
[----:B------:R-:W-:-:S03]  /*3140*/  FFMA.RM R5, R5, R8, 12582913 ;  /* 0x4b40000105057423 */ /* 0x000fc60000004008 */
[C---:B------:R-:W-:Y:S01]  /*3150*/  FADD R9, R6.reuse, -12583039 ;  /* 0xcb40007f06097421 */ /* 0x040fe20000000000 */
[C---:B------:R-:W-:Y:S01]  /*3160*/  FADD R7, R5.reuse, -12583039 ;  /* 0xcb40007f05077421 */ /* 0x040fe20000000000 */
[----:B------:R-:W-:Y:S01]  /*3170*/  SHF.L.U32 R5, R5, 0x17, RZ ;  /* 0x0000001705057819 */ /* 0x000fe200000006ff */
[----:B------:R-:W-:Y:S02]  /*3180*/  IMAD.SHL.U32 R6, R6, 0x800000, RZ ;  /* 0x0080000006067824 */ /* 0x000fe400078e00ff */
[----:B------:R-:W-:Y:S01]  /*3190*/  FFMA R9, R0, 1.4426950216293334961, -R9 ;  /* 0x3fb8aa3b00097823 */ /* 0x000fe20000000809 */
[----:B------:R-:W-:-:S03]  /*31a0*/  FFMA R7, R4, 1.4426950216293334961, -R7 ;  /* 0x3fb8aa3b04077823 */ /* 0x000fc60000000807 */
[----:B------:R-:W-:Y:S01]  /*31b0*/  FFMA R9, R0, 1.925963033500011079e-08, R9 ;  /* 0x32a5706000097823 */ /* 0x000fe20000000009 */
[----:B------:R-:W-:-:S04]  /*31c0*/  FFMA R7, R4, 1.925963033500011079e-08, R7 ;  /* 0x32a5706004077823 */ /* 0x000fc80000000007 */
[----:B------:R-:W0:Y:S08]  /*31d0*/  MUFU.EX2 R4, R7 ;  /* 0x0000000700047308 */ /* 0x000e300000000800 */
[----:B------:R-:W1:Y:S01]  /*31e0*/  MUFU.EX2 R9, R9 ;  /* 0x0000000900097308 */ /* 0x000e620000000800 */
[----:B0-----:R-:W-:Y:S01]  /*31f0*/  FMUL R4, R5, R4 ;  /* 0x0000000405047220 */ /* 0x001fe20000400000 */
[----:B-1----:R-:W-:-:S04]  /*3200*/  FMUL R13, R6, R9 ;  /* 0x00000009060d7220 */ /* 0x002fc80000400000 */
[----:B------:R-:W-:Y:S01]  /*3210*/  FMUL R13, R13, R4 ;  /* 0x000000040d0d7220 */ /* 0x000fe20000400000 */
[----:B------:R-:W-:Y:S06]  /*3220*/  BRA `(.L_x_10) ;  /* 0x0000000400447947 */ /* 0x000fec0003800000 */
.L_x_37:
[----:B------:R-:W-:-:S13]  /*3230*/  ISETP.NE.AND P0, PT, R8, RZ, PT ;  /* 0x000000ff0800720c */ /* 0x000fda0003f05270 */
[----:B------:R-:W-:Y:S05]  /*3240*/  @P0 BRA `(.L_x_39) ;  /* 0x0000000000700947 */ /* 0x000fea0003800000 */
[C---:B-----5:R-:W-:Y:S01]  /*3250*/  FMUL R5, R0.reuse, 8388608 ;  /* 0x4b00000000057820 */ /* 0x060fe20000400000 */
[----:B------:R-:W-:Y:S01]  /*3260*/  FSETP.GEU.AND P0, PT, R0, 1.175494350822287508e-38, PT ;  /* 0x008000000000780b */ /* 0x000fe20003f0e000 */
[----:B------:R-:W-:-:S03]  /*3270*/  HFMA2 R7, -RZ, RZ, 1.5048828125, 33.21875 ;  /* 0x3e055027ff077431 */ /* 0x000fc600000001ff */
[----:B------:R-:W-:-:S04]  /*3280*/  FSEL R5, R5, R0, !P0 ;  /* 0x0000000005057208 */ /* 0x000fc80004000000 */
[C---:B------:R-:W-:Y:S01]  /*3290*/  FSETP.NEU.AND P1, PT, R5.reuse, RZ, PT ;  /* 0x000000ff0500720b */ /* 0x040fe20003f2d000 */
[----:B------:R-:W-:-:S05]  /*32a0*/  VIADD R0, R5, 0xc0d55555 ;  /* 0xc0d5555505007836 */ /* 0x000fca0000000000 */
[----:B------:R-:W-:-:S05]  /*32b0*/  LOP3.LUT R4, R0, 0xff800000, RZ, 0xc0, !PT ;  /* 0xff80000000047812 */ /* 0x000fca00078ec0ff */
[----:B------:R-:W-:-:S04]  /*32c0*/  IMAD.IADD R0, R5, 0x1, -R4 ;  /* 0x0000000105007824 */ /* 0x000fc800078e0a04 */
[----:B------:R-:W-:Y:S01]  /*32d0*/  FADD R6, R0, -1 ;  /* 0xbf80000000067421 */ /* 0x000fe20000000000 */
[----:B------:R-:W-:Y:S02]  /*32e0*/  FSEL R0, RZ, -23, P0 ;  /* 0xc1b80000ff007808 */ /* 0x000fe40000000000 */
[----:B------:R-:W-:Y:S01]  /*32f0*/  ISETP.GT.U32.AND P0, PT, R5, 0x7f7fffff, PT ;  /* 0x7f7fffff0500780c */ /* 0x000fe20003f04070 */
[----:B------:R-:W-:-:S04]  /*3300*/  FFMA R7, R6, -R7, 0.14084610342979431152 ;  /* 0x3e1039f606077423 */ /* 0x000fc80000000807 */
[----:B------:R-:W-:-:S04]  /*3310*/  FFMA R7, R6, R7, -0.12148627638816833496 ;  /* 0xbdf8cdcc06077423 */ /* 0x000fc80000000007 */
[----:B------:R-:W-:-:S04]  /*3320*/  FFMA R7, R6, R7, 0.13980610668659210205 ;  /* 0x3e0f295506077423 */ /* 0x000fc80000000007 */
[----:B------:R-:W-:-:S04]  /*3330*/  FFMA R7, R6, R7, -0.16684235632419586182 ;  /* 0xbe2ad8b906077423 */ /* 0x000fc80000000007 */
[----:B------:R-:W-:-:S04]  /*3340*/  FFMA R7, R6, R7, 0.20012299716472625732 ;  /* 0x3e4ced0b06077423 */ /* 0x000fc80000000007 */
[----:B------:R-:W-:-:S04]  /*3350*/  FFMA R7, R6, R7, -0.24999669194221496582 ;  /* 0xbe7fff2206077423 */ /* 0x000fc80000000007 */
[----:B------:R-:W-:-:S04]  /*3360*/  FFMA R7, R6, R7, 0.33333182334899902344 ;  /* 0x3eaaaa7806077423 */ /* 0x000fc80000000007 */
[C---:B------:R-:W-:Y:S01]  /*3370*/  FFMA R9, R6.reuse, R7, -0.5 ;  /* 0xbf00000006097423 */ /* 0x040fe20000000007 */
[----:B------:R-:W-:Y:S01]  /*3380*/  I2FP.F32.S32 R7, R4 ;  /* 0x0000000400077245 */ /* 0x000fe20000201400 */
[----:B------:R-:W-:Y:S02]  /*3390*/  IMAD.MOV.U32 R4, RZ, RZ, 0x7f800000 ;  /* 0x7f800000ff047424 */ /* 0x000fe400078e00ff */
[C---:B------:R-:W-:Y:S02]  /*33a0*/  FMUL R9, R6.reuse, R9 ;  /* 0x0000000906097220 */ /* 0x040fe40000400000 */
[----:B------:R-:W-:Y:S02]  /*33b0*/  FFMA R0, R7, 1.1920928955078125e-07, R0 ;  /* 0x3400000007007823 */ /* 0x000fe40000000000 */
[----:B------:R-:W-:-:S04]  /*33c0*/  FFMA R9, R6, R9, R6 ;  /* 0x0000000906097223 */ /* 0x000fc80000000006 */
[----:B------:R-:W-:Y:S01]  /*33d0*/  FFMA R0, R0, 0.69314718246459960938, R9 ;  /* 0x3f31721800007823 */ /* 0x000fe20000000009 */
[----:B------:R-:W-:-:S05]  /*33e0*/  @P0 FFMA R0, R5, R4, +INF ;  /* 0x7f80000005000423 */ /* 0x000fca0000000004 */
[----:B------:R-:W-:Y:S01]  /*33f0*/  FSEL R13, R0, -INF , P1 ;  /* 0xff800000000d7808 */ /* 0x000fe20000800000 */
[----:B------:R-:W-:Y:S06]  /*3400*/  BRA `(.L_x_10) ;  /* 0x0000000000cc7947 */ /* 0x000fec0003800000 */
.L_x_39:
[----:B-----5:R-:W-:Y:S01]  /*3410*/  FSETP.GEU.AND P1, PT, R0, 1.175494350822287508e-38, PT ;  /* 0x008000000000780b */ /* 0x020fe20003f2e000 */
[----:B------:R-:W-:Y:S01]  /*3420*/  IMAD.MOV.U32 R9, RZ, RZ, 0x3e055027 ;  /* 0x3e055027ff097424 */ /* 0x000fe200078e00ff */
[----:B------:R-:W-:Y:S02]  /*3430*/  FSETP.GEU.AND P0, PT, R4, 1.175494350822287508e-38, PT ;  /* 0x008000000400780b */ /* 0x000fe40003f0e000 */
[----:B------:R-:W-:-:S09]  /*3440*/  FSEL R10, RZ, -23, P1 ;  /* 0xc1b80000ff0a7808 */ /* 0x000fd20000800000 */
[----:B------:R-:W-:Y:S02]  /*3450*/  @!P1 FMUL R0, R0, 8388608 ;  /* 0x4b00000000009820 */ /* 0x000fe40000400000 */
[----:B------:R-:W-:Y:S02]  /*3460*/  @!P0 FMUL R4, R4, 8388608 ;  /* 0x4b00000004048820 */ /* 0x000fe40000400000 */
[C---:B------:R-:W-:Y:S01]  /*3470*/  VIADD R5, R0.reuse, 0xc0d55555 ;  /* 0xc0d5555500057836 */ /* 0x040fe20000000000 */
[----:B------:R-:W-:Y:S01]  /*3480*/  ISETP.GT.U32.AND P1, PT, R0, 0x7f7fffff, PT ;  /* 0x7f7fffff0000780c */ /* 0x000fe20003f24070 */
[----:B------:R-:W-:Y:S01]  /*3490*/  VIADD R7, R4, 0xc0d55555 ;  /* 0xc0d5555504077836 */ /* 0x000fe20000000000 */
[----:B------:R-:W-:Y:S02]  /*34a0*/  FSETP.NEU.AND P2, PT, R0, RZ, PT ;  /* 0x000000ff0000720b */ /* 0x000fe40003f4d000 */
[----:B------:R-:W-:Y:S02]  /*34b0*/  LOP3.LUT R11, R5, 0xff800000, RZ, 0xc0, !PT ;  /* 0xff800000050b7812 */ /* 0x000fe400078ec0ff */
[----:B------:R-:W-:-:S02]  /*34c0*/  LOP3.LUT R7, R7, 0xff800000, RZ, 0xc0, !PT ;  /* 0xff80000007077812 */ /* 0x000fc400078ec0ff */
[-C--:B------:R-:W-:Y:S02]  /*34d0*/  IADD3 R5, PT, PT, R0, -R11.reuse, RZ ;  /* 0x8000000b00057210 */ /* 0x080fe40007ffe0ff */
[----:B------:R-:W-:Y:S01]  /*34e0*/  I2FP.F32.S32 R11, R11 ;  /* 0x0000000b000b7245 */ /* 0x000fe20000201400 */
[----:B------:R-:W-:Y:S01]  /*34f0*/  IMAD.IADD R6, R4, 0x1, -R7 ;  /* 0x0000000104067824 */ /* 0x000fe200078e0a07 */
[----:B------:R-:W-:Y:S01]  /*3500*/  I2FP.F32.S32 R7, R7 ;  /* 0x0000000700077245 */ /* 0x000fe20000201400 */
[----:B------:R-:W-:Y:S02]  /*3510*/  FADD R5, R5, -1 ;  /* 0xbf80000005057421 */ /* 0x000fe40000000000 */
[----:B------:R-:W-:Y:S01]  /*3520*/  FADD R6, R6, -1 ;  /* 0xbf80000006067421 */ /* 0x000fe20000000000 */
[----:B------:R-:W-:Y:S01]  /*3530*/  FFMA R10, R11, 1.1920928955078125e-07, R10 ;  /* 0x340000000b0a7823 */ /* 0x000fe2000000000a */
[-C--:B------:R-:W-:Y:S02]  /*3540*/  FFMA R8, R5, -R9.reuse, 0.14084610342979431152 ;  /* 0x3e1039f605087423 */ /* 0x080fe40000000809 */
[----:B------:R-:W-:-:S02]  /*3550*/  FFMA R9, R6, -R9, 0.14084610342979431152 ;  /* 0x3e1039f606097423 */ /* 0x000fc40000000809 */
[C---:B------:R-:W-:Y:S02]  /*3560*/  FFMA R8, R5.reuse, R8, -0.12148627638816833496 ;  /* 0xbdf8cdcc05087423 */ /* 0x040fe40000000008 */
[C---:B------:R-:W-:Y:S02]  /*3570*/  FFMA R9, R6.reuse, R9, -0.12148627638816833496 ;  /* 0xbdf8cdcc06097423 */ /* 0x040fe40000000009 */
[C---:B------:R-:W-:Y:S02]  /*3580*/  FFMA R8, R5.reuse, R8, 0.13980610668659210205 ;  /* 0x3e0f295505087423 */ /* 0x040fe40000000008 */
[C---:B------:R-:W-:Y:S02]  /*3590*/  FFMA R9, R6.reuse, R9, 0.13980610668659210205 ;  /* 0x3e0f295506097423 */ /* 0x040fe40000000009 */
[----:B------:R-:W-:Y:S02]  /*35a0*/  FFMA R8, R5, R8, -0.16684235632419586182 ;  /* 0xbe2ad8b905087423 */ /* 0x000fe40000000008 */
[----:B------:R-:W-:-:S02]  /*35b0*/  FFMA R9, R6, R9, -0.16684235632419586182 ;  /* 0xbe2ad8b906097423 */ /* 0x000fc40000000009 */
[C---:B------:R-:W-:Y:S02]  /*35c0*/  FFMA R8, R5.reuse, R8, 0.20012299716472625732 ;  /* 0x3e4ced0b05087423 */ /* 0x040fe40000000008 */
[C---:B------:R-:W-:Y:S02]  /*35d0*/  FFMA R9, R6.reuse, R9, 0.20012299716472625732 ;  /* 0x3e4ced0b06097423 */ /* 0x040fe40000000009 */
[C---:B------:R-:W-:Y:S01]  /*35e0*/  FFMA R12, R5.reuse, R8, -0.24999669194221496582 ;  /* 0xbe7fff22050c7423 */ /* 0x040fe20000000008 */
[----:B------:R-:W-:Y:S01]  /*35f0*/  FSEL R8, RZ, -23, P0 ;  /* 0xc1b80000ff087808 */ /* 0x000fe20000000000 */
[----:B------:R-:W-:Y:S01]  /*3600*/  FFMA R9, R6, R9, -0.24999669194221496582 ;  /* 0xbe7fff2206097423 */ /* 0x000fe20000000009 */
[----:B------:R-:W-:Y:S01]  /*3610*/  ISETP.GT.U32.AND P0, PT, R4, 0x7f7fffff, PT ;  /* 0x7f7fffff0400780c */ /* 0x000fe20003f04070 */
[----:B------:R-:W-:Y:S02]  /*3620*/  FFMA R12, R5, R12, 0.33333182334899902344 ;  /* 0x3eaaaa78050c7423 */ /* 0x000fe4000000000c */
[----:B------:R-:W-:Y:S01]  /*3630*/  FFMA R9, R6, R9, 0.33333182334899902344 ;  /* 0x3eaaaa7806097423 */ /* 0x000fe20000000009 */
[----:B------:R-:W-:Y:S01]  /*3640*/  FFMA R7, R7, 1.1920928955078125e-07, R8 ;  /* 0x3400000007077823 */ /* 0x000fe20000000008 */
[----:B------:R-:W-:-:S02]  /*3650*/  FFMA R12, R5, R12, -0.5 ;  /* 0xbf000000050c7423 */ /* 0x000fc4000000000c */
[C---:B------:R-:W-:Y:S02]  /*3660*/  FFMA R9, R6.reuse, R9, -0.5 ;  /* 0xbf00000006097423 */ /* 0x040fe40000000009 */
[C---:B------:R-:W-:Y:S02]  /*3670*/  FMUL R12, R5.reuse, R12 ;  /* 0x0000000c050c7220 */ /* 0x040fe40000400000 */
[C---:B------:R-:W-:Y:S02]  /*3680*/  FMUL R9, R6.reuse, R9 ;  /* 0x0000000906097220 */ /* 0x040fe40000400000 */
[----:B------:R-:W-:Y:S02]  /*3690*/  FFMA R5, R5, R12, R5 ;  /* 0x0000000c05057223 */ /* 0x000fe40000000005 */
[----:B------:R-:W-:Y:S01]  /*36a0*/  FFMA R6, R6, R9, R6 ;  /* 0x0000000906067223 */ /* 0x000fe20000000006 */
[----:B------:R-:W-:Y:S02]  /*36b0*/  IMAD.MOV.U32 R9, RZ, RZ, 0x7f800000 ;  /* 0x7f800000ff097424 */ /* 0x000fe400078e00ff */
[----:B------:R-:W-:Y:S01]  /*36c0*/  FFMA R5, R10, 0.69314718246459960938, R5 ;  /* 0x3f3172180a057823 */ /* 0x000fe20000000005 */
[----:B------:R-:W-:Y:S01]  /*36d0*/  FFMA R6, R7, 0.69314718246459960938, R6 ;  /* 0x3f31721807067823 */ /* 0x000fe20000000006 */
[-C--:B------:R-:W-:Y:S01]  /*36e0*/  @P1 FFMA R5, R0, R9.reuse, +INF ;  /* 0x7f80000000051423 */ /* 0x080fe20000000009 */
[C---:B------:R-:W-:Y:S01]  /*36f0*/  @P0 FFMA R6, R4.reuse, R9, +INF ;  /* 0x7f80000004060423 */ /* 0x040fe20000000009 */
[----:B------:R-:W-:-:S03]  /*3700*/  FSETP.NEU.AND P0, PT, R4, RZ, PT ;  /* 0x000000ff0400720b */ /* 0x000fc60003f0d000 */
[----:B------:R-:W-:Y:S02]  /*3710*/  FSEL R5, R5, -INF , P2 ;  /* 0xff80000005057808 */ /* 0x000fe40001000000 */
[----:B------:R-:W-:-:S05]  /*3720*/  FSEL R6, R6, -INF , P0 ;  /* 0xff80000006067808 */ /* 0x000fca0000000000 */
[----:B------:R-:W-:-:S07]  /*3730*/  FMUL R13, R5, R6 ;  /* 0x00000006050d7220 */ /* 0x000fce0000400000 */
.L_x_10:
[----:B------:R-:W-:Y:S05]  /*3740*/  BSYNC.RECONVERGENT B0 ;  /* 0x0000000000007941 */ /* 0x000fea0003800200 */
.L_x_1:
[----:B------:R-:W0:Y:S01]  /*3750*/  LDC.64 R6, c[0x0][0x388] ;  /* 0x0000e200ff067b82 */ /* 0x000e220000000a00 */
[----:B------:R-:W-:Y:S01]  /*3760*/  LOP3.LUT R0, R2, 0x80000003, RZ, 0xc0, !PT ;  /* 0x8000000302007812 */ /* 0x000fe200078ec0ff */
[----:B------:R-:W-:Y:S01]  /*3770*/  BSSY.RECONVERGENT B0, `(.L_x_40) ;  /* 0x0000016000007945 */ /* 0x000fe20003800200 */
[----:B------:R-:W-:Y:S02]  /*3780*/  ISETP.NE.AND P1, PT, R3, RZ, PT ;  /* 0x000000ff0300720c */ /* 0x000fe40003f25270 */
[----:B------:R-:W-:Y:S01]  /*3790*/  ISETP.NE.AND P0, PT, R0, 0x1, PT ;  /* 0x000000010000780c */ /* 0x000fe20003f05270 */
[----:B0-----:R-:W-:-:S05]  /*37a0*/  IMAD.WIDE R4, R2, 0x4, R6 ;  /* 0x0000000402047825 */ /* 0x001fca00078e0206 */
[----:B------:R0:W-:Y:S01]  /*37b0*/  STG.E desc[UR8][R4.64], R13 ;  /* 0x0000000d04007986 */ /* 0x0001e2000c101908 */
[----:B------:R-:W-:Y:S06]  /*37c0*/  BAR.SYNC.DEFER_BLOCKING 0x0 ;  /* 0x0000000000007b1d */ /* 0x000fec0000010000 */
[----:B------:R-:W-:Y:S05]  /*37d0*/  @P0 BRA `(.L_x_41) ;  /* 0x00000000003c0947 */ /* 0x000fea0003800000 */
[----:B0-----:R-:W-:-:S06]  /*37e0*/  IMAD.WIDE.U32 R4, R2, 0x4, R6 ;  /* 0x0000000402047825 */ /* 0x001fcc00078e0006 */
[----:B------:R-:W2:Y:S02]  /*37f0*/  LDG.E R4, desc[UR8][R4.64] ;  /* 0x0000000804047981 */ /* 0x000ea4000c1e1900 */
[----:B--2---:R-:W-:-:S13]  /*3800*/  FSETP.GT.AND P0, PT, R4, 0.5, PT ;  /* 0x3f0000000400780b */ /* 0x004fda0003f04000 */
[----:B------:R-:W-:Y:S05]  /*3810*/  @!P0 BRA `(.L_x_41) ;  /* 0x00000000002c8947 */ /* 0x000fea0003800000 */
[----:B------:R-:W-:-:S05]  /*3820*/  IADD3 R0, PT, PT, R3, -0x1, RZ ;  /* 0xffffffff03007810 */ /* 0x000fca0007ffe0ff */
[----:B------:R-:W-:-:S04]  /*3830*/  VIADD R3, R0, UR6 ;  /* 0x0000000600037c36 */ /* 0x000fc80008000000 */
[----:B------:R-:W-:-:S06]  /*3840*/  IMAD.WIDE.U32 R2, R3, 0x4, R6 ;  /* 0x0000000403027825 */ /* 0x000fcc00078e0006 */
[----:B------:R-:W2:Y:S01]  /*3850*/  LDG.E R2, desc[UR8][R2.64] ;  /* 0x0000000802027981 */ /* 0x000ea2000c1e1900 */
[----:B------:R-:W0:Y:S01]  /*3860*/  S2UR UR5, SR_CgaCtaId ;  /* 0x00000000000579c3 */ /* 0x000e220000008800 */
[----:B------:R-:W-:Y:S01]  /*3870*/  UMOV UR4, 0x400 ;  /* 0x0000040000047882 */ /* 0x000fe20000000000 */
[----:B------:R-:W-:-:S05]  /*3880*/  IMAD.SHL.U32 R0, R0, 0x2, RZ ;  /* 0x0000000200007824 */ /* 0x000fca00078e00ff */
[----:B------:R-:W-:Y:S01]  /*3890*/  LOP3.LUT R7, R0, 0xfffffff8, RZ, 0xc0, !PT ;  /* 0xfffffff800077812 */ /* 0x000fe200078ec0ff */
[----:B0-----:R-:W-:Y:S01]  /*38a0*/  ULEA UR4, UR5, UR4, 0x18 ;  /* 0x0000000405047291 */ /* 0x001fe2000f8ec0ff */
[----:B--2---:R-:W0:Y:S08]  /*38b0*/  F2F.F64.F32 R4, R2 ;  /* 0x0000000200047310 */ /* 0x004e300000201800 */
[----:B0-----:R1:W-:Y:S03]  /*38c0*/  STS.64 [R7+UR4], R4 ;  /* 0x0000000407007988 */ /* 0x0013e60008000a04 */
.L_x_41:
[----:B------:R-:W-:Y:S05]  /*38d0*/  BSYNC.RECONVERGENT B0 ;  /* 0x0000000000007941 */ /* 0x000fea0003800200 */
.L_x_40:
[----:B------:R-:W-:Y:S06]  /*38e0*/  BAR.SYNC.DEFER_BLOCKING 0x0 ;  /* 0x0000000000007b1d */ /* 0x000fec0000010000 */
[----:B------:R-:W-:Y:S05]  /*38f0*/  @P1 EXIT ;  /* 0x000000000000194d */ /* 0x000fea0003800000 */
[----:B------:R-:W2:Y:S01]  /*3900*/  S2UR UR5, SR_CgaCtaId ;  /* 0x00000000000579c3 */ /* 0x000ea20000008800 */
[----:B------:R-:W-:Y:S02]  /*3910*/  UMOV UR4, 0x400 ;  /* 0x0000040000047882 */ /* 0x000fe40000000000 */
[----:B--2---:R-:W-:-:S09]  /*3920*/  ULEA UR4, UR5, UR4, 0x18 ;  /* 0x0000000405047291 */ /* 0x004fd2000f8ec0ff */
[----:B------:R-:W2:Y:S04]  /*3930*/  LDS.128 R8, [UR4] ;  /* 0x00000004ff087984 */ /* 0x000ea80008000c00 */
[----:B0-----:R-:W0:Y:S04]  /*3940*/  LDS.128 R12, [UR4+0x10] ;  /* 0x00001004ff0c7984 */ /* 0x001e280008000c00 */
[----:B-1----:R-:W1:Y:S01]  /*3950*/  LDS.128 R4, [UR4+0x20] ;  /* 0x00002004ff047984 */ /* 0x002e620008000c00 */
[----:B--2---:R-:W-:-:S08]  /*3960*/  DADD R8, RZ, R8 ;  /* 0x00000000ff087229 */ /* 0x004fd00000000008 */
[----:B------:R-:W-:Y:S02]  /*3970*/  DADD R2, R8, R10 ;  /* 0x0000000008027229 */ /* 0x000fe4000000000a */
[----:B------:R-:W2:Y:S06]  /*3980*/  LDS.128 R8, [UR4+0x30] ;  /* 0x00003004ff087984 */ /* 0x000eac0008000c00 */
[----:B0-----:R-:W-:-:S08]  /*3990*/  DADD R2, R2, R12 ;  /* 0x0000000002027229 */ /* 0x001fd0000000000c */
[----:B------:R-:W-:Y:S01]  /*39a0*/  DADD R2, R2, R14 ;  /* 0x0000000002027229 */ /* 0x000fe2000000000e */
[----:B------:R-:W0:Y:S07]  /*39b0*/  LDS.128 R12, [UR4+0x40] ;  /* 0x00004004ff0c7984 */ /* 0x000e2e0008000c00 */
[----:B-1----:R-:W-:-:S08]  /*39c0*/  DADD R2, R2, R4 ;  /* 0x0000000002027229 */ /* 0x002fd00000000004 */
[----:B------:R-:W-:Y:S01]  /*39d0*/  DADD R2, R2, R6 ;  /* 0x0000000002027229 */ /* 0x000fe20000000006 */
[----:B------:R-:W1:Y:S07]  /*39e0*/  LDS.128 R4, [UR4+0x50] ;  /* 0x00005004ff047984 */ /* 0x000e6e0008000c00 */
[----:B--2---:R-:W-:-:S08]  /*39f0*/  DADD R2, R2, R8 ;  /* 0x0000000002027229 */ /* 0x004fd00000000008 */
[----:B------:R-:W-:Y:S01]  /*3a00*/  DADD R2, R2, R10 ;  /* 0x0000000002027229 */ /* 0x000fe2000000000a */
[----:B------:R-:W2:Y:S07]  /*3a10*/  LDS.128 R8, [UR4+0x60] ;  /* 0x00006004ff087984 */ /* 0x000eae0008000c00 */
        /* <DEDUP_REMOVED lines=75> */
[----:B-1----:R-:W-:Y:S01]  /*3ed0*/  DADD R2, R2, R4 ;  /* 0x0000000002027229 */ /* 0x002fe20000000004 */
[----:B------:R-:W1:Y:S07]  /*3ee0*/  LDC.64 R4, c[0x0][0x390] ;  /* 0x0000e400ff047b82 */ /* 0x000e6e0000000a00 */
[----:B------:R-:W-:-:S08]  /*3ef0*/  DADD R2, R2, R6 ;  /* 0x0000000002027229 */ /* 0x000fd00000000006 */
[----:B--2---:R-:W-:-:S08]  /*3f00*/  DADD R2, R2, R8 ;  /* 0x0000000002027229 */ /* 0x004fd00000000008 */
[----:B------:R-:W-:-:S08]  /*3f10*/  DADD R2, R2, R10 ;  /* 0x0000000002027229 */ /* 0x000fd0000000000a */
[----:B0-----:R-:W-:-:S08]  /*3f20*/  DADD R2, R2, R12 ;  /* 0x0000000002027229 */ /* 0x001fd0000000000c */
[----:B------:R-:W-:-:S07]  /*3f30*/  DADD R2, R2, R14 ;  /* 0x0000000002027229 */ /* 0x000fce000000000e */
[----:B-1----:R-:W-:Y:S01]  /*3f40*/  REDG.E.ADD.F64.RN.STRONG.GPU desc[UR8][R4.64], R2 ;  /* 0x00000002040079a6 */ /* 0x002fe2000c12ff08 */
[----:B------:R-:W-:Y:S05]  /*3f50*/  EXIT ;  /* 0x000000000000794d */ /* 0x000fea0003800000 */
.L_x_42:
        /* <DEDUP_REMOVED lines=10> */
.L_x_44:


//--------------------- .nv.global.init           --------------------------
	.section	.nv.global.init,"aw",@progbits
	.align	4
.nv.global.init:
	.type		__cudart_i2opi_f,@object
	.size		__cudart_i2opi_f,(.L_0 - __cudart_i2opi_f)
__cudart_i2opi_f:
        /*0000*/ 	.byte	0x41, 0x90, 0x43, 0x3c, 0x99, 0x95, 0x62, 0xdb, 0xc0, 0xdd, 0x34, 0xf5, 0xd1, 0x57, 0x27, 0xfc
        /*0010*/ 	.byte	0x29, 0x15, 0x44, 0x4e, 0x6e, 0x83, 0xf9, 0xa2
.L_0:


//--------------------- .nv.shared.reserved.0     --------------------------
	.section	.nv.shared.reserved.0,"aw",@nobits
	.weak		__nv_reservedSMEM_offset_0_alias
	.size		__nv_reservedSMEM_offset_0_alias, 0, 64
	.other		__nv_reservedSMEM_offset_0_alias,@"STO_CUDA_RESERVED_SHARED STV_DEFAULT"
__nv_reservedSMEM_offset_0_alias:
	.zero		0
	.zero		64


//--------------------- .nv.shared._Z9transformPfS_Pd --------------------------
	.section	.nv.shared._Z9transformPfS_Pd,"aw",@nobits
	.sectionflags	@""
	.align	8
.nv.shared._Z9transformPfS_Pd:
	.zero		1536


//--------------------- .nv.constant0._Z8baselinePfS_ --------------------------
	.section	.nv.constant0._Z8baselinePfS_,"a",@progbits
	.sectionflags	@""
	.align	4
.nv.constant0._Z8baselinePfS_:
	.zero		912


//--------------------- .nv.constant0._Z9transformPfS_Pd --------------------------
	.section	.nv.constant0._Z9transformPfS_Pd,"a",@progbits
	.sectionflags	@""
	.align	4
.nv.constant0._Z9transformPfS_Pd:
	.zero		920


//--------------------- SYMBOLS --------------------------

	.type		.nv.reservedSmem.offset0,@object
	.size		.nv.reservedSmem.offset0,0x4
	.type		.nv.reservedSmem.cap,@object
	.size		.nv.reservedSmem.cap,0x4
